//
// Generated by NVIDIA NVVM Compiler
//
// Compiler Build ID: CL-36424714
// Cuda compilation tools, release 13.0, V13.0.88
// Based on NVVM 20.0.0
//

.version 9.0
.target sm_100
.address_size 64

	// .globl	_Z6kernelPiS_ii
.extern .func  (.param .b32 func_retval0) vprintf
(
	.param .b64 vprintf_param_0,
	.param .b64 vprintf_param_1
)
;
.global .align 1 .b8 $str[6] = {37, 46, 49, 102, 10};
.global .align 1 .b8 $str$1[117] = {73, 32, 61, 32, 37, 100, 32, 45, 32, 98, 108, 111, 99, 107, 73, 68, 46, 120, 61, 32, 37, 100, 32, 101, 32, 98, 108, 111, 99, 107, 73, 100, 46, 121, 32, 61, 32, 37, 100, 32, 45, 45, 32, 98, 108, 111, 99, 107, 68, 105, 109, 46, 120, 32, 61, 32, 37, 100, 32, 101, 32, 98, 108, 111, 99, 107, 68, 105, 109, 46, 121, 32, 61, 32, 37, 100, 32, 45, 45, 32, 116, 104, 114, 101, 97, 100, 73, 100, 120, 46, 120, 32, 61, 32, 37, 100, 32, 101, 32, 116, 104, 114, 101, 97, 100, 73, 100, 120, 46, 121, 32, 61, 32, 37, 100, 10};

.visible .entry _Z6kernelPiS_ii(
	.param .u64 .ptr .align 1 _Z6kernelPiS_ii_param_0,
	.param .u64 .ptr .align 1 _Z6kernelPiS_ii_param_1,
	.param .u32 _Z6kernelPiS_ii_param_2,
	.param .u32 _Z6kernelPiS_ii_param_3
)
{
	.local .align 8 .b8 	__local_depot0[40];
	.reg .b64 	%SP;
	.reg .b64 	%SPL;
	.reg .pred 	%p<304>;
	.reg .b32 	%r<221>;
	.reg .b32 	%f<700>;
	.reg .b64 	%rd<20>;
	.reg .b64 	%fd<7>;

	mov.u64 	%SPL, __local_depot0;
	cvta.local.u64 	%SP, %SPL;
	ld.param.u64 	%rd5, [_Z6kernelPiS_ii_param_0];
	ld.param.u32 	%r106, [_Z6kernelPiS_ii_param_2];
	add.u64 	%rd7, %SP, 8;
	add.u64 	%rd8, %SPL, 8;
	mov.u32 	%r107, %ctaid.x;
	mov.u32 	%r108, %ntid.x;
	mov.u32 	%r109, %tid.x;
	mad.lo.s32 	%r1, %r107, %r108, %r109;
	mov.u32 	%r110, %ctaid.y;
	mov.u32 	%r111, %ntid.y;
	mov.u32 	%r112, %tid.y;
	st.local.v2.u32 	[%rd8], {%r1, %r107};
	st.local.v2.u32 	[%rd8+8], {%r110, %r108};
	st.local.v2.u32 	[%rd8+16], {%r111, %r109};
	st.local.u32 	[%rd8+24], %r112;
	mov.u64 	%rd9, $str$1;
	cvta.global.u64 	%rd10, %rd9;
	{ // callseq 0, 0
	.param .b64 param0;
	st.param.b64 	[param0], %rd10;
	.param .b64 param1;
	st.param.b64 	[param1], %rd7;
	.param .b32 retval0;
	call.uni (retval0), 
	vprintf, 
	(
	param0, 
	param1
	);
	ld.param.b32 	%r113, [retval0];
	} // callseq 0
	setp.ge.s32 	%p1, %r1, %r106;
	@%p1 bra 	$L__BB0_4;
	ld.param.u32 	%r218, [_Z6kernelPiS_ii_param_3];
	cvta.to.global.u64 	%rd11, %rd5;
	mul.lo.s32 	%r115, %r1, 101;
	mul.wide.s32 	%rd12, %r115, 4;
	add.s64 	%rd1, %rd11, %rd12;
	setp.lt.s32 	%p2, %r218, 1;
	@%p2 bra 	$L__BB0_4;
	ld.param.u32 	%r219, [_Z6kernelPiS_ii_param_3];
	ld.param.u64 	%rd18, [_Z6kernelPiS_ii_param_1];
	ld.global.u32 	%r2, [%rd1+400];
	ld.global.u32 	%r3, [%rd1+396];
	ld.global.u32 	%r4, [%rd1+392];
	ld.global.u32 	%r5, [%rd1+388];
	ld.global.u32 	%r6, [%rd1+384];
	ld.global.u32 	%r7, [%rd1+380];
	ld.global.u32 	%r8, [%rd1+376];
	ld.global.u32 	%r9, [%rd1+372];
	ld.global.u32 	%r10, [%rd1+368];
	ld.global.u32 	%r11, [%rd1+364];
	ld.global.u32 	%r12, [%rd1+360];
	ld.global.u32 	%r13, [%rd1+356];
	ld.global.u32 	%r14, [%rd1+352];
	ld.global.u32 	%r15, [%rd1+348];
	ld.global.u32 	%r16, [%rd1+344];
	ld.global.u32 	%r17, [%rd1+340];
	ld.global.u32 	%r18, [%rd1+336];
	ld.global.u32 	%r19, [%rd1+332];
	ld.global.u32 	%r20, [%rd1+328];
	ld.global.u32 	%r21, [%rd1+324];
	ld.global.u32 	%r22, [%rd1+320];
	ld.global.u32 	%r23, [%rd1+316];
	ld.global.u32 	%r24, [%rd1+312];
	ld.global.u32 	%r25, [%rd1+308];
	ld.global.u32 	%r26, [%rd1+304];
	ld.global.u32 	%r27, [%rd1+300];
	ld.global.u32 	%r28, [%rd1+296];
	ld.global.u32 	%r29, [%rd1+292];
	ld.global.u32 	%r30, [%rd1+288];
	ld.global.u32 	%r31, [%rd1+284];
	ld.global.u32 	%r32, [%rd1+280];
	ld.global.u32 	%r33, [%rd1+276];
	ld.global.u32 	%r34, [%rd1+272];
	ld.global.u32 	%r35, [%rd1+268];
	ld.global.u32 	%r36, [%rd1+264];
	ld.global.u32 	%r37, [%rd1+260];
	ld.global.u32 	%r38, [%rd1+256];
	ld.global.u32 	%r39, [%rd1+252];
	ld.global.u32 	%r40, [%rd1+248];
	ld.global.u32 	%r41, [%rd1+244];
	ld.global.u32 	%r42, [%rd1+240];
	ld.global.u32 	%r43, [%rd1+236];
	ld.global.u32 	%r44, [%rd1+232];
	ld.global.u32 	%r45, [%rd1+228];
	ld.global.u32 	%r46, [%rd1+224];
	ld.global.u32 	%r47, [%rd1+220];
	ld.global.u32 	%r48, [%rd1+216];
	ld.global.u32 	%r49, [%rd1+212];
	ld.global.u32 	%r50, [%rd1+208];
	ld.global.u32 	%r51, [%rd1+204];
	ld.global.u32 	%r52, [%rd1+200];
	ld.global.u32 	%r53, [%rd1+196];
	ld.global.u32 	%r54, [%rd1+192];
	ld.global.u32 	%r55, [%rd1+188];
	ld.global.u32 	%r56, [%rd1+184];
	ld.global.u32 	%r57, [%rd1+180];
	ld.global.u32 	%r58, [%rd1+176];
	ld.global.u32 	%r59, [%rd1+172];
	ld.global.u32 	%r60, [%rd1+168];
	ld.global.u32 	%r61, [%rd1+164];
	ld.global.u32 	%r62, [%rd1+160];
	ld.global.u32 	%r63, [%rd1+156];
	ld.global.u32 	%r64, [%rd1+152];
	ld.global.u32 	%r65, [%rd1+148];
	ld.global.u32 	%r66, [%rd1+144];
	ld.global.u32 	%r67, [%rd1+140];
	ld.global.u32 	%r68, [%rd1+136];
	ld.global.u32 	%r69, [%rd1+132];
	ld.global.u32 	%r70, [%rd1+128];
	ld.global.u32 	%r71, [%rd1+124];
	ld.global.u32 	%r72, [%rd1+120];
	ld.global.u32 	%r73, [%rd1+116];
	ld.global.u32 	%r74, [%rd1+112];
	ld.global.u32 	%r75, [%rd1+108];
	ld.global.u32 	%r76, [%rd1+104];
	ld.global.u32 	%r77, [%rd1+100];
	ld.global.u32 	%r78, [%rd1+96];
	ld.global.u32 	%r79, [%rd1+92];
	ld.global.u32 	%r80, [%rd1+88];
	ld.global.u32 	%r81, [%rd1+84];
	ld.global.u32 	%r82, [%rd1+80];
	ld.global.u32 	%r83, [%rd1+76];
	ld.global.u32 	%r84, [%rd1+72];
	ld.global.u32 	%r85, [%rd1+68];
	ld.global.u32 	%r86, [%rd1+64];
	ld.global.u32 	%r87, [%rd1+60];
	ld.global.u32 	%r88, [%rd1+56];
	ld.global.u32 	%r89, [%rd1+52];
	ld.global.u32 	%r90, [%rd1+48];
	ld.global.u32 	%r91, [%rd1+44];
	ld.global.u32 	%r92, [%rd1+40];
	ld.global.u32 	%r93, [%rd1+36];
	ld.global.u32 	%r94, [%rd1+32];
	ld.global.u32 	%r95, [%rd1+28];
	ld.global.u32 	%r96, [%rd1+24];
	ld.global.u32 	%r97, [%rd1+20];
	ld.global.u32 	%r98, [%rd1+16];
	ld.global.u32 	%r99, [%rd1+12];
	ld.global.u32 	%r100, [%rd1+8];
	ld.global.u32 	%r101, [%rd1+4];
	neg.s32 	%r220, %r219;
	cvta.to.global.u64 	%rd13, %rd18;
	add.s64 	%rd19, %rd13, 200;
	add.u64 	%rd14, %SP, 0;
	mov.u64 	%rd16, $str;
$L__BB0_3:
	setp.eq.s32 	%p3, %r2, 1;
	setp.eq.s32 	%p4, %r3, 1;
	setp.eq.s32 	%p5, %r4, 1;
	setp.eq.s32 	%p6, %r5, 1;
	setp.eq.s32 	%p7, %r6, 1;
	setp.eq.s32 	%p8, %r7, 1;
	setp.eq.s32 	%p9, %r8, 1;
	setp.eq.s32 	%p10, %r9, 1;
	setp.eq.s32 	%p11, %r10, 1;
	setp.eq.s32 	%p12, %r11, 1;
	setp.eq.s32 	%p13, %r12, 1;
	setp.eq.s32 	%p14, %r13, 1;
	setp.eq.s32 	%p15, %r14, 1;
	setp.eq.s32 	%p16, %r15, 1;
	setp.eq.s32 	%p17, %r16, 1;
	setp.eq.s32 	%p18, %r17, 1;
	setp.eq.s32 	%p19, %r18, 1;
	setp.eq.s32 	%p20, %r19, 1;
	setp.eq.s32 	%p21, %r20, 1;
	setp.eq.s32 	%p22, %r21, 1;
	setp.eq.s32 	%p23, %r22, 1;
	setp.eq.s32 	%p24, %r23, 1;
	setp.eq.s32 	%p25, %r24, 1;
	setp.eq.s32 	%p26, %r25, 1;
	setp.eq.s32 	%p27, %r26, 1;
	setp.eq.s32 	%p28, %r27, 1;
	setp.eq.s32 	%p29, %r28, 1;
	setp.eq.s32 	%p30, %r29, 1;
	setp.eq.s32 	%p31, %r30, 1;
	setp.eq.s32 	%p32, %r31, 1;
	setp.eq.s32 	%p33, %r32, 1;
	setp.eq.s32 	%p34, %r33, 1;
	setp.eq.s32 	%p35, %r34, 1;
	setp.eq.s32 	%p36, %r35, 1;
	setp.eq.s32 	%p37, %r36, 1;
	setp.eq.s32 	%p38, %r37, 1;
	setp.eq.s32 	%p39, %r38, 1;
	setp.eq.s32 	%p40, %r39, 1;
	setp.eq.s32 	%p41, %r40, 1;
	setp.eq.s32 	%p42, %r41, 1;
	setp.eq.s32 	%p43, %r42, 1;
	setp.eq.s32 	%p44, %r43, 1;
	setp.eq.s32 	%p45, %r44, 1;
	setp.eq.s32 	%p46, %r45, 1;
	setp.eq.s32 	%p47, %r46, 1;
	setp.eq.s32 	%p48, %r47, 1;
	setp.eq.s32 	%p49, %r48, 1;
	setp.eq.s32 	%p50, %r49, 1;
	setp.eq.s32 	%p51, %r50, 1;
	setp.eq.s32 	%p52, %r51, 1;
	setp.eq.s32 	%p53, %r52, 1;
	setp.eq.s32 	%p54, %r53, 1;
	setp.eq.s32 	%p55, %r54, 1;
	setp.eq.s32 	%p56, %r55, 1;
	setp.eq.s32 	%p57, %r56, 1;
	setp.eq.s32 	%p58, %r57, 1;
	setp.eq.s32 	%p59, %r58, 1;
	setp.eq.s32 	%p60, %r59, 1;
	setp.eq.s32 	%p61, %r60, 1;
	setp.eq.s32 	%p62, %r61, 1;
	setp.eq.s32 	%p63, %r62, 1;
	setp.eq.s32 	%p64, %r63, 1;
	setp.eq.s32 	%p65, %r64, 1;
	setp.eq.s32 	%p66, %r65, 1;
	setp.eq.s32 	%p67, %r66, 1;
	setp.eq.s32 	%p68, %r67, 1;
	setp.eq.s32 	%p69, %r68, 1;
	setp.eq.s32 	%p70, %r69, 1;
	setp.eq.s32 	%p71, %r70, 1;
	setp.eq.s32 	%p72, %r71, 1;
	setp.eq.s32 	%p73, %r72, 1;
	setp.eq.s32 	%p74, %r73, 1;
	setp.eq.s32 	%p75, %r74, 1;
	setp.eq.s32 	%p76, %r75, 1;
	setp.eq.s32 	%p77, %r76, 1;
	setp.eq.s32 	%p78, %r77, 1;
	setp.eq.s32 	%p79, %r78, 1;
	setp.eq.s32 	%p80, %r79, 1;
	setp.eq.s32 	%p81, %r80, 1;
	setp.eq.s32 	%p82, %r81, 1;
	setp.eq.s32 	%p83, %r82, 1;
	setp.eq.s32 	%p84, %r83, 1;
	setp.eq.s32 	%p85, %r84, 1;
	setp.eq.s32 	%p86, %r85, 1;
	setp.eq.s32 	%p87, %r86, 1;
	setp.eq.s32 	%p88, %r87, 1;
	setp.eq.s32 	%p89, %r88, 1;
	setp.eq.s32 	%p90, %r89, 1;
	setp.eq.s32 	%p91, %r90, 1;
	setp.eq.s32 	%p92, %r91, 1;
	setp.eq.s32 	%p93, %r92, 1;
	setp.eq.s32 	%p94, %r93, 1;
	setp.eq.s32 	%p95, %r94, 1;
	setp.eq.s32 	%p96, %r95, 1;
	setp.eq.s32 	%p97, %r96, 1;
	setp.eq.s32 	%p98, %r97, 1;
	setp.eq.s32 	%p99, %r98, 1;
	setp.eq.s32 	%p100, %r99, 1;
	setp.eq.s32 	%p101, %r100, 1;
	setp.eq.s32 	%p102, %r101, 1;
	ld.global.u32 	%r116, [%rd19+-196];
	ld.global.u32 	%r117, [%rd19+-192];
	ld.global.u32 	%r118, [%rd19+-188];
	ld.global.u32 	%r119, [%rd19+-184];
	ld.global.u32 	%r120, [%rd19+-180];
	ld.global.u32 	%r121, [%rd19+-176];
	ld.global.u32 	%r122, [%rd19+-172];
	ld.global.u32 	%r123, [%rd19+-168];
	ld.global.u32 	%r124, [%rd19+-164];
	ld.global.u32 	%r125, [%rd19+-160];
	ld.global.u32 	%r126, [%rd19+-156];
	ld.global.u32 	%r127, [%rd19+-152];
	ld.global.u32 	%r128, [%rd19+-148];
	ld.global.u32 	%r129, [%rd19+-144];
	ld.global.u32 	%r130, [%rd19+-140];
	ld.global.u32 	%r131, [%rd19+-136];
	ld.global.u32 	%r132, [%rd19+-132];
	ld.global.u32 	%r133, [%rd19+-128];
	ld.global.u32 	%r134, [%rd19+-124];
	ld.global.u32 	%r135, [%rd19+-120];
	ld.global.u32 	%r136, [%rd19+-116];
	ld.global.u32 	%r137, [%rd19+-112];
	ld.global.u32 	%r138, [%rd19+-108];
	ld.global.u32 	%r139, [%rd19+-104];
	ld.global.u32 	%r140, [%rd19+-100];
	ld.global.u32 	%r141, [%rd19+-96];
	ld.global.u32 	%r142, [%rd19+-92];
	ld.global.u32 	%r143, [%rd19+-88];
	ld.global.u32 	%r144, [%rd19+-84];
	ld.global.u32 	%r145, [%rd19+-80];
	ld.global.u32 	%r146, [%rd19+-76];
	ld.global.u32 	%r147, [%rd19+-72];
	ld.global.u32 	%r148, [%rd19+-68];
	ld.global.u32 	%r149, [%rd19+-64];
	ld.global.u32 	%r150, [%rd19+-60];
	ld.global.u32 	%r151, [%rd19+-56];
	ld.global.u32 	%r152, [%rd19+-52];
	ld.global.u32 	%r153, [%rd19+-48];
	ld.global.u32 	%r154, [%rd19+-44];
	ld.global.u32 	%r155, [%rd19+-40];
	ld.global.u32 	%r156, [%rd19+-36];
	ld.global.u32 	%r157, [%rd19+-32];
	ld.global.u32 	%r158, [%rd19+-28];
	ld.global.u32 	%r159, [%rd19+-24];
	ld.global.u32 	%r160, [%rd19+-20];
	ld.global.u32 	%r161, [%rd19+-16];
	ld.global.u32 	%r162, [%rd19+-12];
	ld.global.u32 	%r163, [%rd19+-8];
	ld.global.u32 	%r164, [%rd19+-4];
	ld.global.u32 	%r165, [%rd19];
	ld.global.u32 	%r166, [%rd19+4];
	ld.global.u32 	%r167, [%rd19+8];
	ld.global.u32 	%r168, [%rd19+12];
	ld.global.u32 	%r169, [%rd19+16];
	ld.global.u32 	%r170, [%rd19+20];
	ld.global.u32 	%r171, [%rd19+24];
	ld.global.u32 	%r172, [%rd19+28];
	ld.global.u32 	%r173, [%rd19+32];
	ld.global.u32 	%r174, [%rd19+36];
	ld.global.u32 	%r175, [%rd19+40];
	ld.global.u32 	%r176, [%rd19+44];
	ld.global.u32 	%r177, [%rd19+48];
	ld.global.u32 	%r178, [%rd19+52];
	ld.global.u32 	%r179, [%rd19+56];
	ld.global.u32 	%r180, [%rd19+60];
	ld.global.u32 	%r181, [%rd19+64];
	ld.global.u32 	%r182, [%rd19+68];
	ld.global.u32 	%r183, [%rd19+72];
	ld.global.u32 	%r184, [%rd19+76];
	ld.global.u32 	%r185, [%rd19+80];
	ld.global.u32 	%r186, [%rd19+84];
	ld.global.u32 	%r187, [%rd19+88];
	ld.global.u32 	%r188, [%rd19+92];
	ld.global.u32 	%r189, [%rd19+96];
	ld.global.u32 	%r190, [%rd19+100];
	ld.global.u32 	%r191, [%rd19+104];
	ld.global.u32 	%r192, [%rd19+108];
	ld.global.u32 	%r193, [%rd19+112];
	ld.global.u32 	%r194, [%rd19+116];
	ld.global.u32 	%r195, [%rd19+120];
	ld.global.u32 	%r196, [%rd19+124];
	ld.global.u32 	%r197, [%rd19+128];
	ld.global.u32 	%r198, [%rd19+132];
	ld.global.u32 	%r199, [%rd19+136];
	ld.global.u32 	%r200, [%rd19+140];
	ld.global.u32 	%r201, [%rd19+144];
	ld.global.u32 	%r202, [%rd19+148];
	ld.global.u32 	%r203, [%rd19+152];
	ld.global.u32 	%r204, [%rd19+156];
	ld.global.u32 	%r205, [%rd19+160];
	ld.global.u32 	%r206, [%rd19+164];
	ld.global.u32 	%r207, [%rd19+168];
	ld.global.u32 	%r208, [%rd19+172];
	ld.global.u32 	%r209, [%rd19+176];
	ld.global.u32 	%r210, [%rd19+180];
	ld.global.u32 	%r211, [%rd19+184];
	ld.global.u32 	%r212, [%rd19+188];
	ld.global.u32 	%r213, [%rd19+192];
	ld.global.u32 	%r214, [%rd19+196];
	ld.global.u32 	%r215, [%rd19+200];
	setp.eq.s32 	%p103, %r116, 1;
	selp.f32 	%f1, 0f3F800000, 0f00000000, %p103;
	selp.f32 	%f2, %f1, 0f00000000, %p102;
	setp.eq.s32 	%p105, %r117, 1;
	add.f32 	%f4, %f2, 0f3F800000;
	selp.f32 	%f5, 0f3F800000, 0f00000000, %p102;
	add.f32 	%f6, %f5, 0f3F800000;
	selp.f32 	%f7, %f6, %f5, %p101;
	selp.f32 	%f8, %f4, %f2, %p105;
	selp.f32 	%f9, %f8, %f2, %p101;
	add.f32 	%f10, %f1, 0f3F800000;
	selp.f32 	%f11, %f10, %f1, %p105;
	add.f32 	%f12, %f7, 0f3F800000;
	setp.eq.s32 	%p107, %r118, 1;
	add.f32 	%f13, %f9, 0f3F800000;
	selp.f32 	%f14, %f12, %f7, %p100;
	selp.f32 	%f15, %f13, %f9, %p107;
	selp.f32 	%f16, %f15, %f9, %p100;
	add.f32 	%f17, %f11, 0f3F800000;
	selp.f32 	%f18, %f17, %f11, %p107;
	add.f32 	%f19, %f14, 0f3F800000;
	setp.eq.s32 	%p109, %r119, 1;
	add.f32 	%f20, %f16, 0f3F800000;
	selp.f32 	%f21, %f19, %f14, %p99;
	selp.f32 	%f22, %f20, %f16, %p109;
	selp.f32 	%f23, %f22, %f16, %p99;
	add.f32 	%f24, %f18, 0f3F800000;
	selp.f32 	%f25, %f24, %f18, %p109;
	add.f32 	%f26, %f21, 0f3F800000;
	setp.eq.s32 	%p111, %r120, 1;
	add.f32 	%f27, %f23, 0f3F800000;
	selp.f32 	%f28, %f26, %f21, %p98;
	selp.f32 	%f29, %f27, %f23, %p111;
	selp.f32 	%f30, %f29, %f23, %p98;
	add.f32 	%f31, %f25, 0f3F800000;
	selp.f32 	%f32, %f31, %f25, %p111;
	add.f32 	%f33, %f28, 0f3F800000;
	setp.eq.s32 	%p113, %r121, 1;
	add.f32 	%f34, %f30, 0f3F800000;
	selp.f32 	%f35, %f33, %f28, %p97;
	selp.f32 	%f36, %f34, %f30, %p113;
	selp.f32 	%f37, %f36, %f30, %p97;
	add.f32 	%f38, %f32, 0f3F800000;
	selp.f32 	%f39, %f38, %f32, %p113;
	add.f32 	%f40, %f35, 0f3F800000;
	setp.eq.s32 	%p115, %r122, 1;
	add.f32 	%f41, %f37, 0f3F800000;
	selp.f32 	%f42, %f40, %f35, %p96;
	selp.f32 	%f43, %f41, %f37, %p115;
	selp.f32 	%f44, %f43, %f37, %p96;
	add.f32 	%f45, %f39, 0f3F800000;
	selp.f32 	%f46, %f45, %f39, %p115;
	add.f32 	%f47, %f42, 0f3F800000;
	setp.eq.s32 	%p117, %r123, 1;
	add.f32 	%f48, %f44, 0f3F800000;
	selp.f32 	%f49, %f47, %f42, %p95;
	selp.f32 	%f50, %f48, %f44, %p117;
	selp.f32 	%f51, %f50, %f44, %p95;
	add.f32 	%f52, %f46, 0f3F800000;
	selp.f32 	%f53, %f52, %f46, %p117;
	add.f32 	%f54, %f49, 0f3F800000;
	setp.eq.s32 	%p119, %r124, 1;
	add.f32 	%f55, %f51, 0f3F800000;
	selp.f32 	%f56, %f54, %f49, %p94;
	selp.f32 	%f57, %f55, %f51, %p119;
	selp.f32 	%f58, %f57, %f51, %p94;
	add.f32 	%f59, %f53, 0f3F800000;
	selp.f32 	%f60, %f59, %f53, %p119;
	add.f32 	%f61, %f56, 0f3F800000;
	setp.eq.s32 	%p121, %r125, 1;
	add.f32 	%f62, %f58, 0f3F800000;
	selp.f32 	%f63, %f61, %f56, %p93;
	selp.f32 	%f64, %f62, %f58, %p121;
	selp.f32 	%f65, %f64, %f58, %p93;
	add.f32 	%f66, %f60, 0f3F800000;
	selp.f32 	%f67, %f66, %f60, %p121;
	add.f32 	%f68, %f63, 0f3F800000;
	setp.eq.s32 	%p123, %r126, 1;
	add.f32 	%f69, %f65, 0f3F800000;
	selp.f32 	%f70, %f68, %f63, %p92;
	selp.f32 	%f71, %f69, %f65, %p123;
	selp.f32 	%f72, %f71, %f65, %p92;
	add.f32 	%f73, %f67, 0f3F800000;
	selp.f32 	%f74, %f73, %f67, %p123;
	add.f32 	%f75, %f70, 0f3F800000;
	setp.eq.s32 	%p125, %r127, 1;
	add.f32 	%f76, %f72, 0f3F800000;
	selp.f32 	%f77, %f75, %f70, %p91;
	selp.f32 	%f78, %f76, %f72, %p125;
	selp.f32 	%f79, %f78, %f72, %p91;
	add.f32 	%f80, %f74, 0f3F800000;
	selp.f32 	%f81, %f80, %f74, %p125;
	add.f32 	%f82, %f77, 0f3F800000;
	setp.eq.s32 	%p127, %r128, 1;
	add.f32 	%f83, %f79, 0f3F800000;
	selp.f32 	%f84, %f82, %f77, %p90;
	selp.f32 	%f85, %f83, %f79, %p127;
	selp.f32 	%f86, %f85, %f79, %p90;
	add.f32 	%f87, %f81, 0f3F800000;
	selp.f32 	%f88, %f87, %f81, %p127;
	add.f32 	%f89, %f84, 0f3F800000;
	setp.eq.s32 	%p129, %r129, 1;
	add.f32 	%f90, %f86, 0f3F800000;
	selp.f32 	%f91, %f89, %f84, %p89;
	selp.f32 	%f92, %f90, %f86, %p129;
	selp.f32 	%f93, %f92, %f86, %p89;
	add.f32 	%f94, %f88, 0f3F800000;
	selp.f32 	%f95, %f94, %f88, %p129;
	add.f32 	%f96, %f91, 0f3F800000;
	setp.eq.s32 	%p131, %r130, 1;
	add.f32 	%f97, %f93, 0f3F800000;
	selp.f32 	%f98, %f96, %f91, %p88;
	selp.f32 	%f99, %f97, %f93, %p131;
	selp.f32 	%f100, %f99, %f93, %p88;
	add.f32 	%f101, %f95, 0f3F800000;
	selp.f32 	%f102, %f101, %f95, %p131;
	add.f32 	%f103, %f98, 0f3F800000;
	setp.eq.s32 	%p133, %r131, 1;
	add.f32 	%f104, %f100, 0f3F800000;
	selp.f32 	%f105, %f103, %f98, %p87;
	selp.f32 	%f106, %f104, %f100, %p133;
	selp.f32 	%f107, %f106, %f100, %p87;
	add.f32 	%f108, %f102, 0f3F800000;
	selp.f32 	%f109, %f108, %f102, %p133;
	add.f32 	%f110, %f105, 0f3F800000;
	setp.eq.s32 	%p135, %r132, 1;
	add.f32 	%f111, %f107, 0f3F800000;
	selp.f32 	%f112, %f110, %f105, %p86;
	selp.f32 	%f113, %f111, %f107, %p135;
	selp.f32 	%f114, %f113, %f107, %p86;
	add.f32 	%f115, %f109, 0f3F800000;
	selp.f32 	%f116, %f115, %f109, %p135;
	add.f32 	%f117, %f112, 0f3F800000;
	setp.eq.s32 	%p137, %r133, 1;
	add.f32 	%f118, %f114, 0f3F800000;
	selp.f32 	%f119, %f117, %f112, %p85;
	selp.f32 	%f120, %f118, %f114, %p137;
	selp.f32 	%f121, %f120, %f114, %p85;
	add.f32 	%f122, %f116, 0f3F800000;
	selp.f32 	%f123, %f122, %f116, %p137;
	add.f32 	%f124, %f119, 0f3F800000;
	setp.eq.s32 	%p139, %r134, 1;
	add.f32 	%f125, %f121, 0f3F800000;
	selp.f32 	%f126, %f124, %f119, %p84;
	selp.f32 	%f127, %f125, %f121, %p139;
	selp.f32 	%f128, %f127, %f121, %p84;
	add.f32 	%f129, %f123, 0f3F800000;
	selp.f32 	%f130, %f129, %f123, %p139;
	add.f32 	%f131, %f126, 0f3F800000;
	setp.eq.s32 	%p141, %r135, 1;
	add.f32 	%f132, %f128, 0f3F800000;
	selp.f32 	%f133, %f131, %f126, %p83;
	selp.f32 	%f134, %f132, %f128, %p141;
	selp.f32 	%f135, %f134, %f128, %p83;
	add.f32 	%f136, %f130, 0f3F800000;
	selp.f32 	%f137, %f136, %f130, %p141;
	add.f32 	%f138, %f133, 0f3F800000;
	setp.eq.s32 	%p143, %r136, 1;
	add.f32 	%f139, %f135, 0f3F800000;
	selp.f32 	%f140, %f138, %f133, %p82;
	selp.f32 	%f141, %f139, %f135, %p143;
	selp.f32 	%f142, %f141, %f135, %p82;
	add.f32 	%f143, %f137, 0f3F800000;
	selp.f32 	%f144, %f143, %f137, %p143;
	add.f32 	%f145, %f140, 0f3F800000;
	setp.eq.s32 	%p145, %r137, 1;
	add.f32 	%f146, %f142, 0f3F800000;
	selp.f32 	%f147, %f145, %f140, %p81;
	selp.f32 	%f148, %f146, %f142, %p145;
	selp.f32 	%f149, %f148, %f142, %p81;
	add.f32 	%f150, %f144, 0f3F800000;
	selp.f32 	%f151, %f150, %f144, %p145;
	add.f32 	%f152, %f147, 0f3F800000;
	setp.eq.s32 	%p147, %r138, 1;
	add.f32 	%f153, %f149, 0f3F800000;
	selp.f32 	%f154, %f152, %f147, %p80;
	selp.f32 	%f155, %f153, %f149, %p147;
	selp.f32 	%f156, %f155, %f149, %p80;
	add.f32 	%f157, %f151, 0f3F800000;
	selp.f32 	%f158, %f157, %f151, %p147;
	add.f32 	%f159, %f154, 0f3F800000;
	setp.eq.s32 	%p149, %r139, 1;
	add.f32 	%f160, %f156, 0f3F800000;
	selp.f32 	%f161, %f159, %f154, %p79;
	selp.f32 	%f162, %f160, %f156, %p149;
	selp.f32 	%f163, %f162, %f156, %p79;
	add.f32 	%f164, %f158, 0f3F800000;
	selp.f32 	%f165, %f164, %f158, %p149;
	add.f32 	%f166, %f161, 0f3F800000;
	setp.eq.s32 	%p151, %r140, 1;
	add.f32 	%f167, %f163, 0f3F800000;
	selp.f32 	%f168, %f166, %f161, %p78;
	selp.f32 	%f169, %f167, %f163, %p151;
	selp.f32 	%f170, %f169, %f163, %p78;
	add.f32 	%f171, %f165, 0f3F800000;
	selp.f32 	%f172, %f171, %f165, %p151;
	add.f32 	%f173, %f168, 0f3F800000;
	setp.eq.s32 	%p153, %r141, 1;
	add.f32 	%f174, %f170, 0f3F800000;
	selp.f32 	%f175, %f173, %f168, %p77;
	selp.f32 	%f176, %f174, %f170, %p153;
	selp.f32 	%f177, %f176, %f170, %p77;
	add.f32 	%f178, %f172, 0f3F800000;
	selp.f32 	%f179, %f178, %f172, %p153;
	add.f32 	%f180, %f175, 0f3F800000;
	setp.eq.s32 	%p155, %r142, 1;
	add.f32 	%f181, %f177, 0f3F800000;
	selp.f32 	%f182, %f180, %f175, %p76;
	selp.f32 	%f183, %f181, %f177, %p155;
	selp.f32 	%f184, %f183, %f177, %p76;
	add.f32 	%f185, %f179, 0f3F800000;
	selp.f32 	%f186, %f185, %f179, %p155;
	add.f32 	%f187, %f182, 0f3F800000;
	setp.eq.s32 	%p157, %r143, 1;
	add.f32 	%f188, %f184, 0f3F800000;
	selp.f32 	%f189, %f187, %f182, %p75;
	selp.f32 	%f190, %f188, %f184, %p157;
	selp.f32 	%f191, %f190, %f184, %p75;
	add.f32 	%f192, %f186, 0f3F800000;
	selp.f32 	%f193, %f192, %f186, %p157;
	add.f32 	%f194, %f189, 0f3F800000;
	setp.eq.s32 	%p159, %r144, 1;
	add.f32 	%f195, %f191, 0f3F800000;
	selp.f32 	%f196, %f194, %f189, %p74;
	selp.f32 	%f197, %f195, %f191, %p159;
	selp.f32 	%f198, %f197, %f191, %p74;
	add.f32 	%f199, %f193, 0f3F800000;
	selp.f32 	%f200, %f199, %f193, %p159;
	add.f32 	%f201, %f196, 0f3F800000;
	setp.eq.s32 	%p161, %r145, 1;
	add.f32 	%f202, %f198, 0f3F800000;
	selp.f32 	%f203, %f201, %f196, %p73;
	selp.f32 	%f204, %f202, %f198, %p161;
	selp.f32 	%f205, %f204, %f198, %p73;
	add.f32 	%f206, %f200, 0f3F800000;
	selp.f32 	%f207, %f206, %f200, %p161;
	add.f32 	%f208, %f203, 0f3F800000;
	setp.eq.s32 	%p163, %r146, 1;
	add.f32 	%f209, %f205, 0f3F800000;
	selp.f32 	%f210, %f208, %f203, %p72;
	selp.f32 	%f211, %f209, %f205, %p163;
	selp.f32 	%f212, %f211, %f205, %p72;
	add.f32 	%f213, %f207, 0f3F800000;
	selp.f32 	%f214, %f213, %f207, %p163;
	add.f32 	%f215, %f210, 0f3F800000;
	setp.eq.s32 	%p165, %r147, 1;
	add.f32 	%f216, %f212, 0f3F800000;
	selp.f32 	%f217, %f215, %f210, %p71;
	selp.f32 	%f218, %f216, %f212, %p165;
	selp.f32 	%f219, %f218, %f212, %p71;
	add.f32 	%f220, %f214, 0f3F800000;
	selp.f32 	%f221, %f220, %f214, %p165;
	add.f32 	%f222, %f217, 0f3F800000;
	setp.eq.s32 	%p167, %r148, 1;
	add.f32 	%f223, %f219, 0f3F800000;
	selp.f32 	%f224, %f222, %f217, %p70;
	selp.f32 	%f225, %f223, %f219, %p167;
	selp.f32 	%f226, %f225, %f219, %p70;
	add.f32 	%f227, %f221, 0f3F800000;
	selp.f32 	%f228, %f227, %f221, %p167;
	add.f32 	%f229, %f224, 0f3F800000;
	setp.eq.s32 	%p169, %r149, 1;
	add.f32 	%f230, %f226, 0f3F800000;
	selp.f32 	%f231, %f229, %f224, %p69;
	selp.f32 	%f232, %f230, %f226, %p169;
	selp.f32 	%f233, %f232, %f226, %p69;
	add.f32 	%f234, %f228, 0f3F800000;
	selp.f32 	%f235, %f234, %f228, %p169;
	add.f32 	%f236, %f231, 0f3F800000;
	setp.eq.s32 	%p171, %r150, 1;
	add.f32 	%f237, %f233, 0f3F800000;
	selp.f32 	%f238, %f236, %f231, %p68;
	selp.f32 	%f239, %f237, %f233, %p171;
	selp.f32 	%f240, %f239, %f233, %p68;
	add.f32 	%f241, %f235, 0f3F800000;
	selp.f32 	%f242, %f241, %f235, %p171;
	add.f32 	%f243, %f238, 0f3F800000;
	setp.eq.s32 	%p173, %r151, 1;
	add.f32 	%f244, %f240, 0f3F800000;
	selp.f32 	%f245, %f243, %f238, %p67;
	selp.f32 	%f246, %f244, %f240, %p173;
	selp.f32 	%f247, %f246, %f240, %p67;
	add.f32 	%f248, %f242, 0f3F800000;
	selp.f32 	%f249, %f248, %f242, %p173;
	add.f32 	%f250, %f245, 0f3F800000;
	setp.eq.s32 	%p175, %r152, 1;
	add.f32 	%f251, %f247, 0f3F800000;
	selp.f32 	%f252, %f250, %f245, %p66;
	selp.f32 	%f253, %f251, %f247, %p175;
	selp.f32 	%f254, %f253, %f247, %p66;
	add.f32 	%f255, %f249, 0f3F800000;
	selp.f32 	%f256, %f255, %f249, %p175;
	add.f32 	%f257, %f252, 0f3F800000;
	setp.eq.s32 	%p177, %r153, 1;
	add.f32 	%f258, %f254, 0f3F800000;
	selp.f32 	%f259, %f257, %f252, %p65;
	selp.f32 	%f260, %f258, %f254, %p177;
	selp.f32 	%f261, %f260, %f254, %p65;
	add.f32 	%f262, %f256, 0f3F800000;
	selp.f32 	%f263, %f262, %f256, %p177;
	add.f32 	%f264, %f259, 0f3F800000;
	setp.eq.s32 	%p179, %r154, 1;
	add.f32 	%f265, %f261, 0f3F800000;
	selp.f32 	%f266, %f264, %f259, %p64;
	selp.f32 	%f267, %f265, %f261, %p179;
	selp.f32 	%f268, %f267, %f261, %p64;
	add.f32 	%f269, %f263, 0f3F800000;
	selp.f32 	%f270, %f269, %f263, %p179;
	add.f32 	%f271, %f266, 0f3F800000;
	setp.eq.s32 	%p181, %r155, 1;
	add.f32 	%f272, %f268, 0f3F800000;
	selp.f32 	%f273, %f271, %f266, %p63;
	selp.f32 	%f274, %f272, %f268, %p181;
	selp.f32 	%f275, %f274, %f268, %p63;
	add.f32 	%f276, %f270, 0f3F800000;
	selp.f32 	%f277, %f276, %f270, %p181;
	add.f32 	%f278, %f273, 0f3F800000;
	setp.eq.s32 	%p183, %r156, 1;
	add.f32 	%f279, %f275, 0f3F800000;
	selp.f32 	%f280, %f278, %f273, %p62;
	selp.f32 	%f281, %f279, %f275, %p183;
	selp.f32 	%f282, %f281, %f275, %p62;
	add.f32 	%f283, %f277, 0f3F800000;
	selp.f32 	%f284, %f283, %f277, %p183;
	add.f32 	%f285, %f280, 0f3F800000;
	setp.eq.s32 	%p185, %r157, 1;
	add.f32 	%f286, %f282, 0f3F800000;
	selp.f32 	%f287, %f285, %f280, %p61;
	selp.f32 	%f288, %f286, %f282, %p185;
	selp.f32 	%f289, %f288, %f282, %p61;
	add.f32 	%f290, %f284, 0f3F800000;
	selp.f32 	%f291, %f290, %f284, %p185;
	add.f32 	%f292, %f287, 0f3F800000;
	setp.eq.s32 	%p187, %r158, 1;
	add.f32 	%f293, %f289, 0f3F800000;
	selp.f32 	%f294, %f292, %f287, %p60;
	selp.f32 	%f295, %f293, %f289, %p187;
	selp.f32 	%f296, %f295, %f289, %p60;
	add.f32 	%f297, %f291, 0f3F800000;
	selp.f32 	%f298, %f297, %f291, %p187;
	add.f32 	%f299, %f294, 0f3F800000;
	setp.eq.s32 	%p189, %r159, 1;
	add.f32 	%f300, %f296, 0f3F800000;
	selp.f32 	%f301, %f299, %f294, %p59;
	selp.f32 	%f302, %f300, %f296, %p189;
	selp.f32 	%f303, %f302, %f296, %p59;
	add.f32 	%f304, %f298, 0f3F800000;
	selp.f32 	%f305, %f304, %f298, %p189;
	add.f32 	%f306, %f301, 0f3F800000;
	setp.eq.s32 	%p191, %r160, 1;
	add.f32 	%f307, %f303, 0f3F800000;
	selp.f32 	%f308, %f306, %f301, %p58;
	selp.f32 	%f309, %f307, %f303, %p191;
	selp.f32 	%f310, %f309, %f303, %p58;
	add.f32 	%f311, %f305, 0f3F800000;
	selp.f32 	%f312, %f311, %f305, %p191;
	add.f32 	%f313, %f308, 0f3F800000;
	setp.eq.s32 	%p193, %r161, 1;
	add.f32 	%f314, %f310, 0f3F800000;
	selp.f32 	%f315, %f313, %f308, %p57;
	selp.f32 	%f316, %f314, %f310, %p193;
	selp.f32 	%f317, %f316, %f310, %p57;
	add.f32 	%f318, %f312, 0f3F800000;
	selp.f32 	%f319, %f318, %f312, %p193;
	add.f32 	%f320, %f315, 0f3F800000;
	setp.eq.s32 	%p195, %r162, 1;
	add.f32 	%f321, %f317, 0f3F800000;
	selp.f32 	%f322, %f320, %f315, %p56;
	selp.f32 	%f323, %f321, %f317, %p195;
	selp.f32 	%f324, %f323, %f317, %p56;
	add.f32 	%f325, %f319, 0f3F800000;
	selp.f32 	%f326, %f325, %f319, %p195;
	add.f32 	%f327, %f322, 0f3F800000;
	setp.eq.s32 	%p197, %r163, 1;
	add.f32 	%f328, %f324, 0f3F800000;
	selp.f32 	%f329, %f327, %f322, %p55;
	selp.f32 	%f330, %f328, %f324, %p197;
	selp.f32 	%f331, %f330, %f324, %p55;
	add.f32 	%f332, %f326, 0f3F800000;
	selp.f32 	%f333, %f332, %f326, %p197;
	add.f32 	%f334, %f329, 0f3F800000;
	setp.eq.s32 	%p199, %r164, 1;
	add.f32 	%f335, %f331, 0f3F800000;
	selp.f32 	%f336, %f334, %f329, %p54;
	selp.f32 	%f337, %f335, %f331, %p199;
	selp.f32 	%f338, %f337, %f331, %p54;
	add.f32 	%f339, %f333, 0f3F800000;
	selp.f32 	%f340, %f339, %f333, %p199;
	add.f32 	%f341, %f336, 0f3F800000;
	setp.eq.s32 	%p201, %r165, 1;
	add.f32 	%f342, %f338, 0f3F800000;
	selp.f32 	%f343, %f341, %f336, %p53;
	selp.f32 	%f344, %f342, %f338, %p201;
	selp.f32 	%f345, %f344, %f338, %p53;
	add.f32 	%f346, %f340, 0f3F800000;
	selp.f32 	%f347, %f346, %f340, %p201;
	add.f32 	%f348, %f343, 0f3F800000;
	setp.eq.s32 	%p203, %r166, 1;
	add.f32 	%f349, %f345, 0f3F800000;
	selp.f32 	%f350, %f348, %f343, %p52;
	selp.f32 	%f351, %f349, %f345, %p203;
	selp.f32 	%f352, %f351, %f345, %p52;
	add.f32 	%f353, %f347, 0f3F800000;
	selp.f32 	%f354, %f353, %f347, %p203;
	add.f32 	%f355, %f350, 0f3F800000;
	setp.eq.s32 	%p205, %r167, 1;
	add.f32 	%f356, %f352, 0f3F800000;
	selp.f32 	%f357, %f355, %f350, %p51;
	selp.f32 	%f358, %f356, %f352, %p205;
	selp.f32 	%f359, %f358, %f352, %p51;
	add.f32 	%f360, %f354, 0f3F800000;
	selp.f32 	%f361, %f360, %f354, %p205;
	add.f32 	%f362, %f357, 0f3F800000;
	setp.eq.s32 	%p207, %r168, 1;
	add.f32 	%f363, %f359, 0f3F800000;
	selp.f32 	%f364, %f362, %f357, %p50;
	selp.f32 	%f365, %f363, %f359, %p207;
	selp.f32 	%f366, %f365, %f359, %p50;
	add.f32 	%f367, %f361, 0f3F800000;
	selp.f32 	%f368, %f367, %f361, %p207;
	add.f32 	%f369, %f364, 0f3F800000;
	setp.eq.s32 	%p209, %r169, 1;
	add.f32 	%f370, %f366, 0f3F800000;
	selp.f32 	%f371, %f369, %f364, %p49;
	selp.f32 	%f372, %f370, %f366, %p209;
	selp.f32 	%f373, %f372, %f366, %p49;
	add.f32 	%f374, %f368, 0f3F800000;
	selp.f32 	%f375, %f374, %f368, %p209;
	add.f32 	%f376, %f371, 0f3F800000;
	setp.eq.s32 	%p211, %r170, 1;
	add.f32 	%f377, %f373, 0f3F800000;
	selp.f32 	%f378, %f376, %f371, %p48;
	selp.f32 	%f379, %f377, %f373, %p211;
	selp.f32 	%f380, %f379, %f373, %p48;
	add.f32 	%f381, %f375, 0f3F800000;
	selp.f32 	%f382, %f381, %f375, %p211;
	add.f32 	%f383, %f378, 0f3F800000;
	setp.eq.s32 	%p213, %r171, 1;
	add.f32 	%f384, %f380, 0f3F800000;
	selp.f32 	%f385, %f383, %f378, %p47;
	selp.f32 	%f386, %f384, %f380, %p213;
	selp.f32 	%f387, %f386, %f380, %p47;
	add.f32 	%f388, %f382, 0f3F800000;
	selp.f32 	%f389, %f388, %f382, %p213;
	add.f32 	%f390, %f385, 0f3F800000;
	setp.eq.s32 	%p215, %r172, 1;
	add.f32 	%f391, %f387, 0f3F800000;
	selp.f32 	%f392, %f390, %f385, %p46;
	selp.f32 	%f393, %f391, %f387, %p215;
	selp.f32 	%f394, %f393, %f387, %p46;
	add.f32 	%f395, %f389, 0f3F800000;
	selp.f32 	%f396, %f395, %f389, %p215;
	add.f32 	%f397, %f392, 0f3F800000;
	setp.eq.s32 	%p217, %r173, 1;
	add.f32 	%f398, %f394, 0f3F800000;
	selp.f32 	%f399, %f397, %f392, %p45;
	selp.f32 	%f400, %f398, %f394, %p217;
	selp.f32 	%f401, %f400, %f394, %p45;
	add.f32 	%f402, %f396, 0f3F800000;
	selp.f32 	%f403, %f402, %f396, %p217;
	add.f32 	%f404, %f399, 0f3F800000;
	setp.eq.s32 	%p219, %r174, 1;
	add.f32 	%f405, %f401, 0f3F800000;
	selp.f32 	%f406, %f404, %f399, %p44;
	selp.f32 	%f407, %f405, %f401, %p219;
	selp.f32 	%f408, %f407, %f401, %p44;
	add.f32 	%f409, %f403, 0f3F800000;
	selp.f32 	%f410, %f409, %f403, %p219;
	add.f32 	%f411, %f406, 0f3F800000;
	setp.eq.s32 	%p221, %r175, 1;
	add.f32 	%f412, %f408, 0f3F800000;
	selp.f32 	%f413, %f411, %f406, %p43;
	selp.f32 	%f414, %f412, %f408, %p221;
	selp.f32 	%f415, %f414, %f408, %p43;
	add.f32 	%f416, %f410, 0f3F800000;
	selp.f32 	%f417, %f416, %f410, %p221;
	add.f32 	%f418, %f413, 0f3F800000;
	setp.eq.s32 	%p223, %r176, 1;
	add.f32 	%f419, %f415, 0f3F800000;
	selp.f32 	%f420, %f418, %f413, %p42;
	selp.f32 	%f421, %f419, %f415, %p223;
	selp.f32 	%f422, %f421, %f415, %p42;
	add.f32 	%f423, %f417, 0f3F800000;
	selp.f32 	%f424, %f423, %f417, %p223;
	add.f32 	%f425, %f420, 0f3F800000;
	setp.eq.s32 	%p225, %r177, 1;
	add.f32 	%f426, %f422, 0f3F800000;
	selp.f32 	%f427, %f425, %f420, %p41;
	selp.f32 	%f428, %f426, %f422, %p225;
	selp.f32 	%f429, %f428, %f422, %p41;
	add.f32 	%f430, %f424, 0f3F800000;
	selp.f32 	%f431, %f430, %f424, %p225;
	add.f32 	%f432, %f427, 0f3F800000;
	setp.eq.s32 	%p227, %r178, 1;
	add.f32 	%f433, %f429, 0f3F800000;
	selp.f32 	%f434, %f432, %f427, %p40;
	selp.f32 	%f435, %f433, %f429, %p227;
	selp.f32 	%f436, %f435, %f429, %p40;
	add.f32 	%f437, %f431, 0f3F800000;
	selp.f32 	%f438, %f437, %f431, %p227;
	add.f32 	%f439, %f434, 0f3F800000;
	setp.eq.s32 	%p229, %r179, 1;
	add.f32 	%f440, %f436, 0f3F800000;
	selp.f32 	%f441, %f439, %f434, %p39;
	selp.f32 	%f442, %f440, %f436, %p229;
	selp.f32 	%f443, %f442, %f436, %p39;
	add.f32 	%f444, %f438, 0f3F800000;
	selp.f32 	%f445, %f444, %f438, %p229;
	add.f32 	%f446, %f441, 0f3F800000;
	setp.eq.s32 	%p231, %r180, 1;
	add.f32 	%f447, %f443, 0f3F800000;
	selp.f32 	%f448, %f446, %f441, %p38;
	selp.f32 	%f449, %f447, %f443, %p231;
	selp.f32 	%f450, %f449, %f443, %p38;
	add.f32 	%f451, %f445, 0f3F800000;
	selp.f32 	%f452, %f451, %f445, %p231;
	add.f32 	%f453, %f448, 0f3F800000;
	setp.eq.s32 	%p233, %r181, 1;
	add.f32 	%f454, %f450, 0f3F800000;
	selp.f32 	%f455, %f453, %f448, %p37;
	selp.f32 	%f456, %f454, %f450, %p233;
	selp.f32 	%f457, %f456, %f450, %p37;
	add.f32 	%f458, %f452, 0f3F800000;
	selp.f32 	%f459, %f458, %f452, %p233;
	add.f32 	%f460, %f455, 0f3F800000;
	setp.eq.s32 	%p235, %r182, 1;
	add.f32 	%f461, %f457, 0f3F800000;
	selp.f32 	%f462, %f460, %f455, %p36;
	selp.f32 	%f463, %f461, %f457, %p235;
	selp.f32 	%f464, %f463, %f457, %p36;
	add.f32 	%f465, %f459, 0f3F800000;
	selp.f32 	%f466, %f465, %f459, %p235;
	add.f32 	%f467, %f462, 0f3F800000;
	setp.eq.s32 	%p237, %r183, 1;
	add.f32 	%f468, %f464, 0f3F800000;
	selp.f32 	%f469, %f467, %f462, %p35;
	selp.f32 	%f470, %f468, %f464, %p237;
	selp.f32 	%f471, %f470, %f464, %p35;
	add.f32 	%f472, %f466, 0f3F800000;
	selp.f32 	%f473, %f472, %f466, %p237;
	add.f32 	%f474, %f469, 0f3F800000;
	setp.eq.s32 	%p239, %r184, 1;
	add.f32 	%f475, %f471, 0f3F800000;
	selp.f32 	%f476, %f474, %f469, %p34;
	selp.f32 	%f477, %f475, %f471, %p239;
	selp.f32 	%f478, %f477, %f471, %p34;
	add.f32 	%f479, %f473, 0f3F800000;
	selp.f32 	%f480, %f479, %f473, %p239;
	add.f32 	%f481, %f476, 0f3F800000;
	setp.eq.s32 	%p241, %r185, 1;
	add.f32 	%f482, %f478, 0f3F800000;
	selp.f32 	%f483, %f481, %f476, %p33;
	selp.f32 	%f484, %f482, %f478, %p241;
	selp.f32 	%f485, %f484, %f478, %p33;
	add.f32 	%f486, %f480, 0f3F800000;
	selp.f32 	%f487, %f486, %f480, %p241;
	add.f32 	%f488, %f483, 0f3F800000;
	setp.eq.s32 	%p243, %r186, 1;
	add.f32 	%f489, %f485, 0f3F800000;
	selp.f32 	%f490, %f488, %f483, %p32;
	selp.f32 	%f491, %f489, %f485, %p243;
	selp.f32 	%f492, %f491, %f485, %p32;
	add.f32 	%f493, %f487, 0f3F800000;
	selp.f32 	%f494, %f493, %f487, %p243;
	add.f32 	%f495, %f490, 0f3F800000;
	setp.eq.s32 	%p245, %r187, 1;
	add.f32 	%f496, %f492, 0f3F800000;
	selp.f32 	%f497, %f495, %f490, %p31;
	selp.f32 	%f498, %f496, %f492, %p245;
	selp.f32 	%f499, %f498, %f492, %p31;
	add.f32 	%f500, %f494, 0f3F800000;
	selp.f32 	%f501, %f500, %f494, %p245;
	add.f32 	%f502, %f497, 0f3F800000;
	setp.eq.s32 	%p247, %r188, 1;
	add.f32 	%f503, %f499, 0f3F800000;
	selp.f32 	%f504, %f502, %f497, %p30;
	selp.f32 	%f505, %f503, %f499, %p247;
	selp.f32 	%f506, %f505, %f499, %p30;
	add.f32 	%f507, %f501, 0f3F800000;
	selp.f32 	%f508, %f507, %f501, %p247;
	add.f32 	%f509, %f504, 0f3F800000;
	setp.eq.s32 	%p249, %r189, 1;
	add.f32 	%f510, %f506, 0f3F800000;
	selp.f32 	%f511, %f509, %f504, %p29;
	selp.f32 	%f512, %f510, %f506, %p249;
	selp.f32 	%f513, %f512, %f506, %p29;
	add.f32 	%f514, %f508, 0f3F800000;
	selp.f32 	%f515, %f514, %f508, %p249;
	add.f32 	%f516, %f511, 0f3F800000;
	setp.eq.s32 	%p251, %r190, 1;
	add.f32 	%f517, %f513, 0f3F800000;
	selp.f32 	%f518, %f516, %f511, %p28;
	selp.f32 	%f519, %f517, %f513, %p251;
	selp.f32 	%f520, %f519, %f513, %p28;
	add.f32 	%f521, %f515, 0f3F800000;
	selp.f32 	%f522, %f521, %f515, %p251;
	add.f32 	%f523, %f518, 0f3F800000;
	setp.eq.s32 	%p253, %r191, 1;
	add.f32 	%f524, %f520, 0f3F800000;
	selp.f32 	%f525, %f523, %f518, %p27;
	selp.f32 	%f526, %f524, %f520, %p253;
	selp.f32 	%f527, %f526, %f520, %p27;
	add.f32 	%f528, %f522, 0f3F800000;
	selp.f32 	%f529, %f528, %f522, %p253;
	add.f32 	%f530, %f525, 0f3F800000;
	setp.eq.s32 	%p255, %r192, 1;
	add.f32 	%f531, %f527, 0f3F800000;
	selp.f32 	%f532, %f530, %f525, %p26;
	selp.f32 	%f533, %f531, %f527, %p255;
	selp.f32 	%f534, %f533, %f527, %p26;
	add.f32 	%f535, %f529, 0f3F800000;
	selp.f32 	%f536, %f535, %f529, %p255;
	add.f32 	%f537, %f532, 0f3F800000;
	setp.eq.s32 	%p257, %r193, 1;
	add.f32 	%f538, %f534, 0f3F800000;
	selp.f32 	%f539, %f537, %f532, %p25;
	selp.f32 	%f540, %f538, %f534, %p257;
	selp.f32 	%f541, %f540, %f534, %p25;
	add.f32 	%f542, %f536, 0f3F800000;
	selp.f32 	%f543, %f542, %f536, %p257;
	add.f32 	%f544, %f539, 0f3F800000;
	setp.eq.s32 	%p259, %r194, 1;
	add.f32 	%f545, %f541, 0f3F800000;
	selp.f32 	%f546, %f544, %f539, %p24;
	selp.f32 	%f547, %f545, %f541, %p259;
	selp.f32 	%f548, %f547, %f541, %p24;
	add.f32 	%f549, %f543, 0f3F800000;
	selp.f32 	%f550, %f549, %f543, %p259;
	add.f32 	%f551, %f546, 0f3F800000;
	setp.eq.s32 	%p261, %r195, 1;
	add.f32 	%f552, %f548, 0f3F800000;
	selp.f32 	%f553, %f551, %f546, %p23;
	selp.f32 	%f554, %f552, %f548, %p261;
	selp.f32 	%f555, %f554, %f548, %p23;
	add.f32 	%f556, %f550, 0f3F800000;
	selp.f32 	%f557, %f556, %f550, %p261;
	add.f32 	%f558, %f553, 0f3F800000;
	setp.eq.s32 	%p263, %r196, 1;
	add.f32 	%f559, %f555, 0f3F800000;
	selp.f32 	%f560, %f558, %f553, %p22;
	selp.f32 	%f561, %f559, %f555, %p263;
	selp.f32 	%f562, %f561, %f555, %p22;
	add.f32 	%f563, %f557, 0f3F800000;
	selp.f32 	%f564, %f563, %f557, %p263;
	add.f32 	%f565, %f560, 0f3F800000;
	setp.eq.s32 	%p265, %r197, 1;
	add.f32 	%f566, %f562, 0f3F800000;
	selp.f32 	%f567, %f565, %f560, %p21;
	selp.f32 	%f568, %f566, %f562, %p265;
	selp.f32 	%f569, %f568, %f562, %p21;
	add.f32 	%f570, %f564, 0f3F800000;
	selp.f32 	%f571, %f570, %f564, %p265;
	add.f32 	%f572, %f567, 0f3F800000;
	setp.eq.s32 	%p267, %r198, 1;
	add.f32 	%f573, %f569, 0f3F800000;
	selp.f32 	%f574, %f572, %f567, %p20;
	selp.f32 	%f575, %f573, %f569, %p267;
	selp.f32 	%f576, %f575, %f569, %p20;
	add.f32 	%f577, %f571, 0f3F800000;
	selp.f32 	%f578, %f577, %f571, %p267;
	add.f32 	%f579, %f574, 0f3F800000;
	setp.eq.s32 	%p269, %r199, 1;
	add.f32 	%f580, %f576, 0f3F800000;
	selp.f32 	%f581, %f579, %f574, %p19;
	selp.f32 	%f582, %f580, %f576, %p269;
	selp.f32 	%f583, %f582, %f576, %p19;
	add.f32 	%f584, %f578, 0f3F800000;
	selp.f32 	%f585, %f584, %f578, %p269;
	add.f32 	%f586, %f581, 0f3F800000;
	setp.eq.s32 	%p271, %r200, 1;
	add.f32 	%f587, %f583, 0f3F800000;
	selp.f32 	%f588, %f586, %f581, %p18;
	selp.f32 	%f589, %f587, %f583, %p271;
	selp.f32 	%f590, %f589, %f583, %p18;
	add.f32 	%f591, %f585, 0f3F800000;
	selp.f32 	%f592, %f591, %f585, %p271;
	add.f32 	%f593, %f588, 0f3F800000;
	setp.eq.s32 	%p273, %r201, 1;
	add.f32 	%f594, %f590, 0f3F800000;
	selp.f32 	%f595, %f593, %f588, %p17;
	selp.f32 	%f596, %f594, %f590, %p273;
	selp.f32 	%f597, %f596, %f590, %p17;
	add.f32 	%f598, %f592, 0f3F800000;
	selp.f32 	%f599, %f598, %f592, %p273;
	add.f32 	%f600, %f595, 0f3F800000;
	setp.eq.s32 	%p275, %r202, 1;
	add.f32 	%f601, %f597, 0f3F800000;
	selp.f32 	%f602, %f600, %f595, %p16;
	selp.f32 	%f603, %f601, %f597, %p275;
	selp.f32 	%f604, %f603, %f597, %p16;
	add.f32 	%f605, %f599, 0f3F800000;
	selp.f32 	%f606, %f605, %f599, %p275;
	add.f32 	%f607, %f602, 0f3F800000;
	setp.eq.s32 	%p277, %r203, 1;
	add.f32 	%f608, %f604, 0f3F800000;
	selp.f32 	%f609, %f607, %f602, %p15;
	selp.f32 	%f610, %f608, %f604, %p277;
	selp.f32 	%f611, %f610, %f604, %p15;
	add.f32 	%f612, %f606, 0f3F800000;
	selp.f32 	%f613, %f612, %f606, %p277;
	add.f32 	%f614, %f609, 0f3F800000;
	setp.eq.s32 	%p279, %r204, 1;
	add.f32 	%f615, %f611, 0f3F800000;
	selp.f32 	%f616, %f614, %f609, %p14;
	selp.f32 	%f617, %f615, %f611, %p279;
	selp.f32 	%f618, %f617, %f611, %p14;
	add.f32 	%f619, %f613, 0f3F800000;
	selp.f32 	%f620, %f619, %f613, %p279;
	add.f32 	%f621, %f616, 0f3F800000;
	setp.eq.s32 	%p281, %r205, 1;
	add.f32 	%f622, %f618, 0f3F800000;
	selp.f32 	%f623, %f621, %f616, %p13;
	selp.f32 	%f624, %f622, %f618, %p281;
	selp.f32 	%f625, %f624, %f618, %p13;
	add.f32 	%f626, %f620, 0f3F800000;
	selp.f32 	%f627, %f626, %f620, %p281;
	add.f32 	%f628, %f623, 0f3F800000;
	setp.eq.s32 	%p283, %r206, 1;
	add.f32 	%f629, %f625, 0f3F800000;
	selp.f32 	%f630, %f628, %f623, %p12;
	selp.f32 	%f631, %f629, %f625, %p283;
	selp.f32 	%f632, %f631, %f625, %p12;
	add.f32 	%f633, %f627, 0f3F800000;
	selp.f32 	%f634, %f633, %f627, %p283;
	add.f32 	%f635, %f630, 0f3F800000;
	setp.eq.s32 	%p285, %r207, 1;
	add.f32 	%f636, %f632, 0f3F800000;
	selp.f32 	%f637, %f635, %f630, %p11;
	selp.f32 	%f638, %f636, %f632, %p285;
	selp.f32 	%f639, %f638, %f632, %p11;
	add.f32 	%f640, %f634, 0f3F800000;
	selp.f32 	%f641, %f640, %f634, %p285;
	add.f32 	%f642, %f637, 0f3F800000;
	setp.eq.s32 	%p287, %r208, 1;
	add.f32 	%f643, %f639, 0f3F800000;
	selp.f32 	%f644, %f642, %f637, %p10;
	selp.f32 	%f645, %f643, %f639, %p287;
	selp.f32 	%f646, %f645, %f639, %p10;
	add.f32 	%f647, %f641, 0f3F800000;
	selp.f32 	%f648, %f647, %f641, %p287;
	add.f32 	%f649, %f644, 0f3F800000;
	setp.eq.s32 	%p289, %r209, 1;
	add.f32 	%f650, %f646, 0f3F800000;
	selp.f32 	%f651, %f649, %f644, %p9;
	selp.f32 	%f652, %f650, %f646, %p289;
	selp.f32 	%f653, %f652, %f646, %p9;
	add.f32 	%f654, %f648, 0f3F800000;
	selp.f32 	%f655, %f654, %f648, %p289;
	add.f32 	%f656, %f651, 0f3F800000;
	setp.eq.s32 	%p291, %r210, 1;
	add.f32 	%f657, %f653, 0f3F800000;
	selp.f32 	%f658, %f656, %f651, %p8;
	selp.f32 	%f659, %f657, %f653, %p291;
	selp.f32 	%f660, %f659, %f653, %p8;
	add.f32 	%f661, %f655, 0f3F800000;
	selp.f32 	%f662, %f661, %f655, %p291;
	add.f32 	%f663, %f658, 0f3F800000;
	setp.eq.s32 	%p293, %r211, 1;
	add.f32 	%f664, %f660, 0f3F800000;
	selp.f32 	%f665, %f663, %f658, %p7;
	selp.f32 	%f666, %f664, %f660, %p293;
	selp.f32 	%f667, %f666, %f660, %p7;
	add.f32 	%f668, %f662, 0f3F800000;
	selp.f32 	%f669, %f668, %f662, %p293;
	add.f32 	%f670, %f665, 0f3F800000;
	setp.eq.s32 	%p295, %r212, 1;
	add.f32 	%f671, %f667, 0f3F800000;
	selp.f32 	%f672, %f670, %f665, %p6;
	selp.f32 	%f673, %f671, %f667, %p295;
	selp.f32 	%f674, %f673, %f667, %p6;
	add.f32 	%f675, %f669, 0f3F800000;
	selp.f32 	%f676, %f675, %f669, %p295;
	add.f32 	%f677, %f672, 0f3F800000;
	setp.eq.s32 	%p297, %r213, 1;
	add.f32 	%f678, %f674, 0f3F800000;
	selp.f32 	%f679, %f677, %f672, %p5;
	selp.f32 	%f680, %f678, %f674, %p297;
	selp.f32 	%f681, %f680, %f674, %p5;
	add.f32 	%f682, %f676, 0f3F800000;
	selp.f32 	%f683, %f682, %f676, %p297;
	add.f32 	%f684, %f679, 0f3F800000;
	setp.eq.s32 	%p299, %r214, 1;
	add.f32 	%f685, %f681, 0f3F800000;
	selp.f32 	%f686, %f684, %f679, %p4;
	selp.f32 	%f687, %f685, %f681, %p299;
	selp.f32 	%f688, %f687, %f681, %p4;
	add.f32 	%f689, %f683, 0f3F800000;
	selp.f32 	%f690, %f689, %f683, %p299;
	add.f32 	%f691, %f686, 0f3F800000;
	setp.eq.s32 	%p301, %r215, 1;
	add.f32 	%f692, %f688, 0f3F800000;
	selp.f32 	%f693, %f691, %f686, %p3;
	selp.f32 	%f694, %f692, %f688, %p301;
	selp.f32 	%f695, %f694, %f688, %p3;
	add.f32 	%f696, %f690, 0f3F800000;
	selp.f32 	%f697, %f696, %f690, %p301;
	cvt.f64.f32 	%fd1, %f695;
	add.f64 	%fd2, %fd1, %fd1;
	add.f32 	%f698, %f697, %f693;
	cvt.f64.f32 	%fd3, %f698;
	div.rn.f64 	%fd4, %fd2, %fd3;
	mul.f64 	%fd5, %fd4, 0d40C3880000000000;
	cvt.rn.f32.f64 	%f699, %fd5;
	cvt.f64.f32 	%fd6, %f699;
	cvta.to.local.u64 	%rd15, %rd14;
	st.local.f64 	[%rd15], %fd6;
	cvta.global.u64 	%rd17, %rd16;
	{ // callseq 1, 0
	.param .b64 param0;
	st.param.b64 	[param0], %rd17;
	.param .b64 param1;
	st.param.b64 	[param1], %rd14;
	.param .b32 retval0;
	call.uni (retval0), 
	vprintf, 
	(
	param0, 
	param1
	);
	ld.param.b32 	%r216, [retval0];
	} // callseq 1
	add.s32 	%r220, %r220, 1;
	setp.ne.s32 	%p303, %r220, 0;
	add.s64 	%rd19, %rd19, 404;
	@%p303 bra 	$L__BB0_3;
$L__BB0_4:
	ret;

}


// ===== COMPILED SASS (sm_100) =====

	.target	sm_100

	.elftype	@"ET_EXEC"


//--------------------- .note.nv.tkinfo           --------------------------
	.section	.note.nv.tkinfo,"",@"SHT_NOTE"
	.sectionflags	@"SHF_NOTE_NV_TKINFO"
	.tkinfo
        /*0018*/ 	.word	0x00000002
        /*0030*/ 	.string	""
        /*0030*/ 	.string	"ptxas"
        /*0030*/ 	.string	"Cuda compilation tools, release 13.0, V13.0.88"
        /*0030*/ 	.string	"Build cuda_13.0.r13.0/compiler.36424714_0"
        /*0030*/ 	.string	"-arch sm_100 -m 64 "



//--------------------- .note.nv.cuinfo           --------------------------
	.section	.note.nv.cuinfo,"",@"SHT_NOTE"
	.sectionflags	@"SHF_NOTE_NV_CUINFO"
        /*0018*/ 	.short	0x0002
        /*001a*/ 	.short	0x0064
        /*001c*/ 	.short	0x0082
	.zero		2


//--------------------- .nv.info                  --------------------------
	.section	.nv.info,"",@"SHT_CUDA_INFO"
	.align	4


	//----- nvinfo : EIATTR_REGCOUNT
	.align		4
        /*0000*/ 	.byte	0x04, 0x2f
        /*0002*/ 	.short	(.L_3 - .L_2)
	.align		4
.L_2:
        /*0004*/ 	.word	index@(_Z6kernelPiS_ii)
        /*0008*/ 	.word	0x0000007f


	//----- nvinfo : EIATTR_FRAME_SIZE
	.align		4
.L_3:
        /*000c*/ 	.byte	0x04, 0x11
        /*000e*/ 	.short	(.L_5 - .L_4)
	.align		4
.L_4:
        /*0010*/ 	.word	index@($__internal_0_$__cuda_sm20_div_rn_f64_full)
        /*0014*/ 	.word	0x00000028


	//----- nvinfo : EIATTR_FRAME_SIZE
	.align		4
.L_5:
        /*0018*/ 	.byte	0x04, 0x11
        /*001a*/ 	.short	(.L_7 - .L_6)
	.align		4
.L_6:
        /*001c*/ 	.word	index@(_Z6kernelPiS_ii)
        /*0020*/ 	.word	0x00000028


	//----- nvinfo : EIATTR_MIN_STACK_SIZE
	.align		4
.L_7:
        /*0024*/ 	.byte	0x04, 0x12
        /*0026*/ 	.short	(.L_9 - .L_8)
	.align		4
.L_8:
        /*0028*/ 	.word	index@(_Z6kernelPiS_ii)
        /*002c*/ 	.word	0x00000028
.L_9:


//--------------------- .nv.compat                --------------------------
	.section	.nv.compat,"",@"SHT_CUDA_COMPAT_INFO"
	.align	4
        /*0000*/ 	.byte	0x02, 0x09, 0x00, 0x00, 0x02, 0x02, 0x01, 0x00, 0x02, 0x05, 0x05, 0x00, 0x03, 0x07, 0x01, 0x01
        /*0010*/ 	.byte	0x02, 0x03, 0x00, 0x00, 0x02, 0x06, 0x01, 0x00, 0x04, 0x0b, 0x08, 0x00, 0x01, 0x00, 0x00, 0x00
        /*0020*/ 	.byte	0x00, 0x00, 0x00, 0x00


//--------------------- .nv.info._Z6kernelPiS_ii  --------------------------
	.section	.nv.info._Z6kernelPiS_ii,"",@"SHT_CUDA_INFO"
	.sectionflags	@""
	.align	4


	//----- nvinfo : EIATTR_CUDA_API_VERSION
	.align		4
        /*0000*/ 	.byte	0x04, 0x37
        /*0002*/ 	.short	(.L_11 - .L_10)
.L_10:
        /*0004*/ 	.word	0x00000082


	//----- nvinfo : EIATTR_KPARAM_INFO
	.align		4
.L_11:
        /*0008*/ 	.byte	0x04, 0x17
        /*000a*/ 	.short	(.L_13 - .L_12)
.L_12:
        /*000c*/ 	.word	0x00000000
        /*0010*/ 	.short	0x0003
        /*0012*/ 	.short	0x0014
        /*0014*/ 	.byte	0x00, 0xf0, 0x11, 0x00


	//----- nvinfo : EIATTR_KPARAM_INFO
	.align		4
.L_13:
        /*0018*/ 	.byte	0x04, 0x17
        /*001a*/ 	.short	(.L_15 - .L_14)
.L_14:
        /*001c*/ 	.word	0x00000000
        /*0020*/ 	.short	0x0002
        /*0022*/ 	.short	0x0010
        /*0024*/ 	.byte	0x00, 0xf0, 0x11, 0x00


	//----- nvinfo : EIATTR_KPARAM_INFO
	.align		4
.L_15:
        /*0028*/ 	.byte	0x04, 0x17
        /*002a*/ 	.short	(.L_17 - .L_16)
.L_16:
        /*002c*/ 	.word	0x00000000
        /*0030*/ 	.short	0x0001
        /*0032*/ 	.short	0x0008
        /*0034*/ 	.byte	0x00, 0xf5, 0x21, 0x00


	//----- nvinfo : EIATTR_KPARAM_INFO
	.align		4
.L_17:
        /*0038*/ 	.byte	0x04, 0x17
        /*003a*/ 	.short	(.L_19 - .L_18)
.L_18:
        /*003c*/ 	.word	0x00000000
        /*0040*/ 	.short	0x0000
        /*0042*/ 	.short	0x0000
        /*0044*/ 	.byte	0x00, 0xf5, 0x21, 0x00


	//----- nvinfo : EIATTR_SPARSE_MMA_MASK
	.align		4
.L_19:
        /*0048*/ 	.byte	0x03, 0x50
        /*004a*/ 	.short	0x0000


	//----- nvinfo : EIATTR_MAXREG_COUNT
	.align		4
        /*004c*/ 	.byte	0x03, 0x1b
        /*004e*/ 	.short	0x00ff


	//----- nvinfo : EIATTR_EXTERNS
	.align		4
        /*0050*/ 	.byte	0x04, 0x0f
        /*0052*/ 	.short	(.L_21 - .L_20)


	//   ....[0]....
	.align		4
.L_20:
        /*0054*/ 	.word	index@(vprintf)


	//----- nvinfo : EIATTR_MERCURY_ISA_VERSION
	.align		4
.L_21:
        /*0058*/ 	.byte	0x03, 0x5f
        /*005a*/ 	.short	0x0101


	//----- nvinfo : EIATTR_VRC_CTA_INIT_COUNT
	.align		4
        /*005c*/ 	.byte	0x02, 0x4a
	.zero		1
	.zero		1


	//----- nvinfo : EIATTR_SYSCALL_OFFSETS
	.align		4
        /*0060*/ 	.byte	0x04, 0x46
        /*0062*/ 	.short	(.L_23 - .L_22)


	//   ....[0]....
.L_22:
        /*0064*/ 	.word	0x00000190


	//   ....[1]....
        /*0068*/ 	.word	0x00003710


	//----- nvinfo : EIATTR_EXIT_INSTR_OFFSETS
	.align		4
.L_23:
        /*006c*/ 	.byte	0x04, 0x1c
        /*006e*/ 	.short	(.L_25 - .L_24)


	//   ....[0]....
.L_24:
        /*0070*/ 	.word	0x000001c0


	//   ....[1]....
        /*0074*/ 	.word	0x00000200


	//   ....[2]....
        /*0078*/ 	.word	0x00003760


	//----- nvinfo : EIATTR_CRS_STACK_SIZE
	.align		4
.L_25:
        /*007c*/ 	.byte	0x04, 0x1e
        /*007e*/ 	.short	(.L_27 - .L_26)
.L_26:
        /*0080*/ 	.word	0x00000000


	//----- nvinfo : EIATTR_CBANK_PARAM_SIZE
	.align		4
.L_27:
        /*0084*/ 	.byte	0x03, 0x19
        /*0086*/ 	.short	0x0018


	//----- nvinfo : EIATTR_PARAM_CBANK
	.align		4
        /*0088*/ 	.byte	0x04, 0x0a
        /*008a*/ 	.short	(.L_29 - .L_28)
	.align		4
.L_28:
        /*008c*/ 	.word	index@(.nv.constant0._Z6kernelPiS_ii)
        /*0090*/ 	.short	0x0380
        /*0092*/ 	.short	0x0018


	//----- nvinfo : EIATTR_SW_WAR
	.align		4
.L_29:
        /*0094*/ 	.byte	0x04, 0x36
        /*0096*/ 	.short	(.L_31 - .L_30)
.L_30:
        /*0098*/ 	.word	0x00000008
.L_31:


//--------------------- .nv.callgraph             --------------------------
	.section	.nv.callgraph,"",@"SHT_CUDA_CALLGRAPH"
	.align	4
	.sectionentsize	8
	.align		4
        /*0000*/ 	.word	0x00000000
	.align		4
        /*0004*/ 	.word	0xffffffff
	.align		4
        /*0008*/ 	.word	index@(_Z6kernelPiS_ii)
	.align		4
        /*000c*/ 	.word	index@(vprintf)
	.align		4
        /*0010*/ 	.word	0x00000000
	.align		4
        /*0014*/ 	.word	0xfffffffe
	.align		4
        /*0018*/ 	.word	0x00000000
	.align		4
        /*001c*/ 	.word	0xfffffffd
	.align		4
        /*0020*/ 	.word	0x00000000
	.align		4
        /*0024*/ 	.word	0xfffffffc


//--------------------- .nv.constant4             --------------------------
	.section	.nv.constant4,"a",@progbits
	.align	8
	.align		8
.nv.constant4:
        /*0000*/ 	.dword	vprintf
	.align		8
        /*0008*/ 	.dword	$str
	.align		8
        /*0010*/ 	.dword	$str$1


//--------------------- .text._Z6kernelPiS_ii     --------------------------
	.section	.text._Z6kernelPiS_ii,"ax",@progbits
	.align	128
        .global         _Z6kernelPiS_ii
        .type           _Z6kernelPiS_ii,@function
        .size           _Z6kernelPiS_ii,(.L_x_11 - _Z6kernelPiS_ii)
        .other          _Z6kernelPiS_ii,@"STO_CUDA_ENTRY STV_DEFAULT"
_Z6kernelPiS_ii:
.text._Z6kernelPiS_ii:
[----:B------:R-:W0:Y:S01]  /*0000*/  LDC R1, c[0x0][0x37c] ;  /* 0x0000df00ff017b82 */ /* 0x000e220000000800 */
[----:B------:R-:W1:Y:S01]  /*0010*/  S2R R19, SR_CTAID.X ;  /* 0x0000000000137919 */ /* 0x000e620000002500 */
[----:B------:R-:W2:Y:S06]  /*0020*/  LDCU UR5, c[0x0][0x2fc] ;  /* 0x00005f80ff0577ac */ /* 0x000eac0008000800 */
[----:B------:R-:W1:Y:S01]  /*0030*/  LDC R11, c[0x0][0x360] ;  /* 0x0000d800ff0b7b82 */ /* 0x000e620000000800 */
[----:B0-----:R-:W-:Y:S01]  /*0040*/  VIADD R1, R1, 0xffffffd8 ;  /* 0xffffffd801017836 */ /* 0x001fe20000000000 */
[----:B------:R-:W1:Y:S01]  /*0050*/  S2R R13, SR_TID.X ;  /* 0x00000000000d7919 */ /* 0x000e620000002100 */
[----:B------:R-:W0:Y:S01]  /*0060*/  LDCU UR4, c[0x0][0x2f8] ;  /* 0x00005f00ff0477ac */ /* 0x000e220008000800 */
[----:B------:R-:W-:Y:S01]  /*0070*/  MOV R0, 0x0 ;  /* 0x0000000000007802 */ /* 0x000fe20000000f00 */
[----:B------:R-:W3:Y:S01]  /*0080*/  S2R R10, SR_CTAID.Y ;  /* 0x00000000000a7919 */ /* 0x000ee20000002600 */
[----:B------:R-:W4:Y:S02]  /*0090*/  LDCU.64 UR6, c[0x4][0x10] ;  /* 0x01000200ff0677ac */ /* 0x000f240008000a00 */
[----:B------:R-:W5:Y:S01]  /*00a0*/  LDC R12, c[0x0][0x364] ;  /* 0x0000d900ff0c7b82 */ /* 0x000f620000000800 */
[----:B------:R-:W3:Y:S07]  /*00b0*/  S2R R4, SR_TID.Y ;  /* 0x0000000000047919 */ /* 0x000eee0000002200 */
[----:B------:R1:W3:Y:S01]  /*00c0*/  LDC.64 R8, c[0x4][R0] ;  /* 0x0100000000087b82 */ /* 0x0002e20000000a00 */
[----:B0-----:R-:W-:-:S04]  /*00d0*/  IADD3 R16, P0, PT, R1, UR4, RZ ;  /* 0x0000000401107c10 */ /* 0x001fc8000ff1e0ff */
[----:B------:R-:W-:Y:S01]  /*00e0*/  IADD3 R6, P1, PT, R16, 0x8, RZ ;  /* 0x0000000810067810 */ /* 0x000fe20007f3e0ff */
[----:B--2---:R-:W-:Y:S02]  /*00f0*/  IMAD.X R2, RZ, RZ, UR5, P0 ;  /* 0x00000005ff027e24 */ /* 0x004fe400080e06ff */
[----:B----4-:R-:W-:Y:S02]  /*0100*/  IMAD.U32 R5, RZ, RZ, UR7 ;  /* 0x00000007ff057e24 */ /* 0x010fe4000f8e00ff */
[----:B------:R-:W-:Y:S02]  /*0110*/  IMAD.X R7, RZ, RZ, R2, P1 ;  /* 0x000000ffff077224 */ /* 0x000fe400008e0602 */
[----:B-1----:R-:W-:Y:S01]  /*0120*/  IMAD R18, R19, R11, R13 ;  /* 0x0000000b13127224 */ /* 0x002fe200078e020d */
[----:B-----5:R-:W-:Y:S04]  /*0130*/  STL.64 [R1+0x18], R12 ;  /* 0x0000180c01007387 */ /* 0x020fe80000100a00 */
[----:B---3--:R-:W-:Y:S04]  /*0140*/  STL.64 [R1+0x10], R10 ;  /* 0x0000100a01007387 */ /* 0x008fe80000100a00 */
[----:B------:R-:W-:Y:S04]  /*0150*/  STL.64 [R1+0x8], R18 ;  /* 0x0000081201007387 */ /* 0x000fe80000100a00 */
[----:B------:R0:W-:Y:S02]  /*0160*/  STL [R1+0x20], R4 ;  /* 0x0000200401007387 */ /* 0x0001e40000100800 */
[----:B0-----:R-:W-:-:S07]  /*0170*/  IMAD.U32 R4, RZ, RZ, UR6 ;  /* 0x00000006ff047e24 */ /* 0x001fce000f8e00ff */
[----:B------:R-:W-:-:S07]  /*0180*/  LEPC R20, `(.L_x_0) ;  /* 0x000000001014794e */ /* 0x000fce0000000000 */
[----:B------:R-:W-:Y:S05]  /*0190*/  CALL.ABS.NOINC R8 ;  /* 0x0000000008007343 */ /* 0x000fea0003c00000 */
.L_x_0:
[----:B------:R-:W0:Y:S02]  /*01a0*/  LDCU UR4, c[0x0][0x390] ;  /* 0x00007200ff0477ac */ /* 0x000e240008000800 */
[----:B0-----:R-:W-:-:S13]  /*01b0*/  ISETP.GE.AND P0, PT, R18, UR4, PT ;  /* 0x0000000412007c0c */ /* 0x001fda000bf06270 */
[----:B------:R-:W-:Y:S05]  /*01c0*/  @P0 EXIT ;  /* 0x000000000000094d */ /* 0x000fea0003800000 */
[----:B------:R-:W0:Y:S08]  /*01d0*/  LDC R0, c[0x0][0x394] ;  /* 0x0000e500ff007b82 */ /* 0x000e300000000800 */
[----:B------:R-:W1:Y:S01]  /*01e0*/  LDC.64 R4, c[0x0][0x380] ;  /* 0x0000e000ff047b82 */ /* 0x000e620000000a00 */
[----:B0-----:R-:W-:-:S13]  /*01f0*/  ISETP.GE.AND P0, PT, R0, 0x1, PT ;  /* 0x000000010000780c */ /* 0x001fda0003f06270 */
[----:B-1----:R-:W-:Y:S05]  /*0200*/  @!P0 EXIT ;  /* 0x000000000000894d */ /* 0x002fea0003800000 */
[----:B------:R-:W0:Y:S01]  /*0210*/  LDCU.64 UR4, c[0x0][0x358] ;  /* 0x00006b00ff0477ac */ /* 0x000e220008000a00 */
[----:B------:R-:W-:-:S04]  /*0220*/  IMAD R3, R18, 0x65, RZ ;  /* 0x0000006512037824 */ /* 0x000fc800078e02ff */
[----:B------:R-:W-:-:S05]  /*0230*/  IMAD.WIDE R4, R3, 0x4, R4 ;  /* 0x0000000403047825 */ /* 0x000fca00078e0204 */
[----:B0-----:R0:W5:Y:S04]  /*0240*/  LDG.E R122, desc[UR4][R4.64+0x4] ;  /* 0x00000404047a7981 */ /* 0x001168000c1e1900 */
[----:B------:R0:W5:Y:S04]  /*0250*/  LDG.E R121, desc[UR4][R4.64+0x190] ;  /* 0x0001900404797981 */ /* 0x000168000c1e1900 */
        /* <DEDUP_REMOVED lines=97> */
[----:B------:R0:W5:Y:S01]  /*0870*/  LDG.E R19, desc[UR4][R4.64+0x8] ;  /* 0x0000080404137981 */ /* 0x000162000c1e1900 */
[----:B------:R-:W1:Y:S01]  /*0880*/  LDCU.64 UR4, c[0x0][0x388] ;  /* 0x00007100ff0477ac */ /* 0x000e620008000a00 */
[----:B------:R-:W-:Y:S01]  /*0890*/  IMAD.MOV R18, RZ, RZ, -R0 ;  /* 0x000000ffff127224 */ /* 0x000fe200078e0a00 */
[----:B-1----:R-:W-:-:S04]  /*08a0*/  UIADD3 UR4, UP0, UPT, UR4, 0xc8, URZ ;  /* 0x000000c804047890 */ /* 0x002fc8000ff1e0ff */
[----:B------:R-:W-:Y:S02]  /*08b0*/  UIADD3.X UR5, UPT, UPT, URZ, UR5, URZ, UP0, !UPT ;  /* 0x00000005ff057290 */ /* 0x000fe400087fe4ff */
[----:B------:R-:W-:-:S04]  /*08c0*/  IMAD.U32 R62, RZ, RZ, UR4 ;  /* 0x00000004ff3e7e24 */ /* 0x000fc8000f8e00ff */
[----:B0-----:R-:W-:-:S07]  /*08d0*/  IMAD.U32 R63, RZ, RZ, UR5 ;  /* 0x00000005ff3f7e24 */ /* 0x001fce000f8e00ff */
.L_x_4:
[----:B------:R-:W0:Y:S02]  /*08e0*/  LDCU.64 UR4, c[0x0][0x358] ;  /* 0x00006b00ff0477ac */ /* 0x000e240008000a00 */
[----:B0-----:R-:W2:Y:S04]  /*08f0*/  LDG.E R4, desc[UR4][R62.64+-0xc4] ;  /* 0xffff3c043e047981 */ /* 0x001ea8000c1e1900 */
[----:B------:R-:W3:Y:S04]  /*0900*/  LDG.E R0, desc[UR4][R62.64+-0xc0] ;  /* 0xffff40043e007981 */ /* 0x000ee8000c1e1900 */
[----:B------:R-:W4:Y:S04]  /*0910*/  LDG.E R3, desc[UR4][R62.64+-0xbc] ;  /* 0xffff44043e037981 */ /* 0x000f28000c1e1900 */
[----:B------:R-:W4:Y:S04]  /*0920*/  LDG.E R11, desc[UR4][R62.64+-0xb8] ;  /* 0xffff48043e0b7981 */ /* 0x000f28000c1e1900 */
[----:B------:R-:W4:Y:S04]  /*0930*/  LDG.E R13, desc[UR4][R62.64+-0xb4] ;  /* 0xffff4c043e0d7981 */ /* 0x000f28000c1e1900 */
[----:B------:R-:W4:Y:S04]  /*0940*/  LDG.E R14, desc[UR4][R62.64+-0xb0] ;  /* 0xffff50043e0e7981 */ /* 0x000f28000c1e1900 */
[----:B------:R-:W4:Y:S04]  /*0950*/  LDG.E R5, desc[UR4][R62.64+-0xac] ;  /* 0xffff54043e057981 */ /* 0x000f28000c1e1900 */
[----:B------:R-:W4:Y:S04]  /*0960*/  LDG.E R6, desc[UR4][R62.64+-0xa8] ;  /* 0xffff58043e067981 */ /* 0x000f28000c1e1900 */
[----:B------:R-:W4:Y:S04]  /*0970*/  LDG.E R8, desc[UR4][R62.64+-0xa4] ;  /* 0xffff5c043e087981 */ /* 0x000f28000c1e1900 */
[----:B------:R-:W4:Y:S04]  /*0980*/  LDG.E R17, desc[UR4][R62.64+-0xa0] ;  /* 0xffff60043e117981 */ /* 0x000f28000c1e1900 */
[----:B------:R-:W4:Y:S01]  /*0990*/  LDG.E R20, desc[UR4][R62.64+-0x9c] ;  /* 0xffff64043e147981 */ /* 0x000f22000c1e1900 */
[----:B-----5:R-:W-:-:S02]  /*09a0*/  ISETP.NE.AND P3, PT, R122, 0x1, PT ;  /* 0x000000017a00780c */ /* 0x020fc40003f65270 */
[----:B------:R-:W-:Y:S01]  /*09b0*/  ISETP.NE.AND P1, PT, R19, 0x1, PT ;  /* 0x000000011300780c */ /* 0x000fe20003f25270 */
[----:B------:R-:W4:Y:S04]  /*09c0*/  LDG.E R15, desc[UR4][R62.64+-0x98] ;  /* 0xffff68043e0f7981 */ /* 0x000f28000c1e1900 */
[----:B------:R-:W4:Y:S04]  /*09d0*/  LDG.E R9, desc[UR4][R62.64+-0x90] ;  /* 0xffff70043e097981 */ /* 0x000f28000c1e1900 */
[----:B------:R-:W4:Y:S01]  /*09e0*/  LDG.E R12, desc[UR4][R62.64+-0x94] ;  /* 0xffff6c043e0c7981 */ /* 0x000f22000c1e1900 */
[----:B------:R-:W-:-:S02]  /*09f0*/  ISETP.NE.AND P2, PT, R22, 0x1, PT ;  /* 0x000000011600780c */ /* 0x000fc40003f45270 */
[----:B------:R-:W-:Y:S01]  /*0a00*/  ISETP.NE.AND P6, PT, R23, 0x1, PT ;  /* 0x000000011700780c */ /* 0x000fe20003fc5270 */
[----:B------:R-:W4:Y:S01]  /*0a10*/  LDG.E R10, desc[UR4][R62.64+-0x88] ;  /* 0xffff78043e0a7981 */ /* 0x000f22000c1e1900 */
[----:B--2---:R-:W-:-:S04]  /*0a20*/  ISETP.NE.AND P0, PT, R4, 0x1, PT ;  /* 0x000000010400780c */ /* 0x004fc80003f05270 */
[----:B------:R-:W-:Y:S02]  /*0a30*/  FSEL R4, RZ, 1, P0 ;  /* 0x3f800000ff047808 */ /* 0x000fe40000000000 */
[----:B---3--:R-:W-:Y:S02]  /*0a40*/  ISETP.NE.AND P5, PT, R0, 0x1, PT ;  /* 0x000000010000780c */ /* 0x008fe40003fa5270 */
[----:B------:R-:W-:-:S05]  /*0a50*/  FSEL R0, R4, RZ, !P3 ;  /* 0x000000ff04007208 */ /* 0x000fca0005800000 */
[----:B------:R-:W-:-:S05]  /*0a60*/  FADD R7, R0, 1 ;  /* 0x3f80000000077421 */ /* 0x000fca0000000000 */
[----:B------:R-:W-:Y:S02]  /*0a70*/  @!P1 FSEL R0, R7, R0, !P5 ;  /* 0x0000000007009208 */ /* 0x000fe40006800000 */
[----:B------:R-:W2:Y:S01]  /*0a80*/  LDG.E R7, desc[UR4][R62.64+-0x8c] ;  /* 0xffff74043e077981 */ /* 0x000ea2000c1e1900 */
[----:B----4-:R-:W-:Y:S02]  /*0a90*/  ISETP.NE.AND P0, PT, R3, 0x1, PT ;  /* 0x000000010300780c */ /* 0x010fe40003f05270 */
[----:B------:R-:W-:-:S05]  /*0aa0*/  FADD R3, R0, 1 ;  /* 0x3f80000000037421 */ /* 0x000fca0000000000 */
[----:B------:R-:W-:Y:S02]  /*0ab0*/  @!P2 FSEL R0, R3, R0, !P0 ;  /* 0x000000000300a208 */ /* 0x000fe40004000000 */
[----:B------:R-:W-:Y:S02]  /*0ac0*/  ISETP.NE.AND P4, PT, R11, 0x1, PT ;  /* 0x000000010b00780c */ /* 0x000fe40003f85270 */
[----:B------:R-:W3:Y:S01]  /*0ad0*/  LDG.E R11, desc[UR4][R62.64+-0x84] ;  /* 0xffff7c043e0b7981 */ /* 0x000ee2000c1e1900 */
[----:B------:R-:W-:-:S05]  /*0ae0*/  FADD R3, R0, 1 ;  /* 0x3f80000000037421 */ /* 0x000fca0000000000 */
[----:B------:R-:W-:Y:S02]  /*0af0*/  @!P6 FSEL R0, R3, R0, !P4 ;  /* 0x000000000300e208 */ /* 0x000fe40006000000 */
[----:B------:R-:W-:Y:S02]  /*0b00*/  FSEL R3, RZ, 1, P3 ;  /* 0x3f800000ff037808 */ /* 0x000fe40001800000 */
[----:B------:R-:W-:-:S03]  /*0b10*/  ISETP.NE.AND P3, PT, R24, 0x1, PT ;  /* 0x000000011800780c */ /* 0x000fc60003f65270 */
[----:B------:R-:W-:Y:S01]  /*0b20*/  @!P1 FADD R3, R3, 1 ;  /* 0x3f80000003039421 */ /* 0x000fe20000000000 */
[----:B------:R-:W-:Y:S01]  /*0b30*/  ISETP.NE.AND P1, PT, R13, 0x1, PT ;  /* 0x000000010d00780c */ /* 0x000fe20003f25270 */
[----:B------:R-:W-:Y:S02]  /*0b40*/  FADD R13, R0, 1 ;  /* 0x3f800000000d7421 */ /* 0x000fe40000000000 */
[----:B------:R-:W-:Y:S01]  /*0b50*/  @!P2 FADD R3, R3, 1 ;  /* 0x3f8000000303a421 */ /* 0x000fe20000000000 */
[----:B------:R-:W-:-:S05]  /*0b60*/  ISETP.NE.AND P2, PT, R25, 0x1, PT ;  /* 0x000000011900780c */ /* 0x000fca0003f45270 */
[----:B------:R-:W-:Y:S02]  /*0b70*/  @!P3 FSEL R0, R13, R0, !P1 ;  /* 0x000000000d00b208 */ /* 0x000fe40004800000 */
[----:B------:R-:W4:Y:S01]  /*0b80*/  LDG.E R13, desc[UR4][R62.64+-0x80] ;  /* 0xffff80043e0d7981 */ /* 0x000f22000c1e1900 */
[----:B------:R-:W-:Y:S01]  /*0b90*/  @!P6 FADD R3, R3, 1 ;  /* 0x3f8000000303e421 */ /* 0x000fe20000000000 */
[----:B------:R-:W-:Y:S01]  /*0ba0*/  ISETP.NE.AND P6, PT, R14, 0x1, PT ;  /* 0x000000010e00780c */ /* 0x000fe20003fc5270 */
[----:B------:R-:W-:Y:S01]  /*0bb0*/  FADD R21, R0, 1 ;  /* 0x3f80000000157421 */ /* 0x000fe20000000000 */
[----:B------:R-:W-:Y:S01]  /*0bc0*/  @!P5 FADD R4, R4, 1 ;  /* 0x3f8000000404d421 */ /* 0x000fe20000000000 */
[----:B------:R-:W-:Y:S01]  /*0bd0*/  ISETP.NE.AND P5, PT, R26, 0x1, PT ;  /* 0x000000011a00780c */ /* 0x000fe20003fa5270 */
[----:B------:R-:W4:Y:S02]  /*0be0*/  LDG.E R14, desc[UR4][R62.64+-0x7c] ;  /* 0xffff84043e0e7981 */ /* 0x000f24000c1e1900 */
[----:B------:R-:W-:Y:S01]  /*0bf0*/  @!P2 FSEL R0, R21, R0, !P6 ;  /* 0x000000001500a208 */ /* 0x000fe20007000000 */
[----:B------:R-:W-:Y:S01]  /*0c00*/  @!P0 FADD R4, R4, 1 ;  /* 0x3f80000004048421 */ /* 0x000fe20000000000 */
[----:B------:R-:W-:-:S03]  /*0c10*/  ISETP.NE.AND P0, PT, R5, 0x1, PT ;  /* 0x000000010500780c */ /* 0x000fc60003f05270 */
[----:B------:R-:W-:-:S05]  /*0c20*/  FADD R5, R0, 1 ;  /* 0x3f80000000057421 */ /* 0x000fca0000000000 */
[----:B------:R-:W-:Y:S02]  /*0c30*/  @!P5 FSEL R0, R5, R0, !P0 ;  /* 0x000000000500d208 */ /* 0x000fe40004000000 */
[----:B------:R-:W4:Y:S01]  /*0c40*/  LDG.E R5, desc[UR4][R62.64+-0x78] ;  /* 0xffff88043e057981 */ /* 0x000f22000c1e1900 */
[----:B------:R-:W-:Y:S01]  /*0c50*/  @!P3 FADD R3, R3, 1 ;  /* 0x3f8000000303b421 */ /* 0x000fe20000000000 */
[----:B------:R-:W-:Y:S02]  /*0c60*/  ISETP.NE.AND P3, PT, R6, 0x1, PT ;  /* 0x000000010600780c */ /* 0x000fe40003f65270 */
[----:B------:R-:W4:Y:S01]  /*0c70*/  LDG.E R6, desc[UR4][R62.64+-0x74] ;  /* 0xffff8c043e067981 */ /* 0x000f22000c1e1900 */
[----:B------:R-:W-:Y:S01]  /*0c80*/  @!P2 FADD R3, R3, 1 ;  /* 0x3f8000000303a421 */ /* 0x000fe20000000000 */
[----:B------:R-:W-:Y:S02]  /*0c90*/  ISETP.NE.AND P2, PT, R8, 0x1, PT ;  /* 0x000000010800780c */ /* 0x000fe40003f45270 */
[----:B------:R-:W4:Y:S01]  /*0ca0*/  LDG.E R8, desc[UR4][R62.64+-0x70] ;  /* 0xffff90043e087981 */ /* 0x000f22000c1e1900 */
[----:B------:R-:W-:Y:S01]  /*0cb0*/  @!P4 FADD R4, R4, 1 ;  /* 0x3f8000000404c421 */ /* 0x000fe20000000000 */
[----:B------:R-:W-:Y:S01]  /*0cc0*/  ISETP.NE.AND P4, PT, R27, 0x1, PT ;  /* 0x000000011b00780c */ /* 0x000fe20003f85270 */
[----:B------:R-:W-:-:S02]  /*0cd0*/  FADD R21, R0, 1 ;  /* 0x3f80000000157421 */ /* 0x000fc40000000000 */
[----:B------:R-:W-:Y:S01]  /*0ce0*/  @!P1 FADD R4, R4, 1 ;  /* 0x3f80000004049421 */ /* 0x000fe20000000000 */
[----:B------:R-:W-:-:S03]  /*0cf0*/  ISETP.NE.AND P1, PT, R28, 0x1, PT ;  /* 0x000000011c00780c */ /* 0x000fc60003f25270 */
[----:B------:R-:W-:-:S06]  /*0d00*/  @!P6 FADD R4, R4, 1 ;  /* 0x3f8000000404e421 */ /* 0x000fcc0000000000 */
[----:B------:R-:W-:Y:S02]  /*0d10*/  @!P4 FSEL R0, R21, R0, !P3 ;  /* 0x000000001500c208 */ /* 0x000fe40005800000 */
[----:B------:R-:W-:-:S03]  /*0d20*/  ISETP.NE.AND P6, PT, R29, 0x1, PT ;  /* 0x000000011d00780c */ /* 0x000fc60003fc5270 */
[----:B------:R-:W-:Y:S01]  /*0d30*/  FADD R21, R0, 1 ;  /* 0x3f80000000157421 */ /* 0x000fe20000000000 */
[----:B------:R-:W-:-:S04]  /*0d40*/  @!P5 FADD R3, R3, 1 ;  /* 0x3f8000000303d421 */ /* 0x000fc80000000000 */
[----:B------:R-:W-:Y:S02]  /*0d50*/  @!P1 FSEL R0, R21, R0, !P2 ;  /* 0x0000000015009208 */ /* 0x000fe40005000000 */
[----:B------:R-:W-:Y:S01]  /*0d60*/  ISETP.NE.AND P5, PT, R17, 0x1, PT ;  /* 0x000000011100780c */ /* 0x000fe20003fa5270 */
[----:B------:R-:W-:Y:S02]  /*0d70*/  @!P0 FADD R4, R4, 1 ;  /* 0x3f80000004048421 */ /* 0x000fe40000000000 */
[----:B------:R-:W-:Y:S01]  /*0d80*/  FADD R17, R0, 1 ;  /* 0x3f80000000117421 */ /* 0x000fe20000000000 */
[----:B------:R-:W-:Y:S01]  /*0d90*/  ISETP.NE.AND P0, PT, R30, 0x1, PT ;  /* 0x000000011e00780c */ /* 0x000fe20003f05270 */
[----:B------:R-:W-:Y:S01]  /*0da0*/  @!P4 FADD R3, R3, 1 ;  /* 0x3f8000000303c421 */ /* 0x000fe20000000000 */
[----:B------:R-:W-:Y:S02]  /*0db0*/  ISETP.NE.AND P4, PT, R20, 0x1, PT ;  /* 0x000000011400780c */ /* 0x000fe40003f85270 */
[----:B------:R-:W-:Y:S01]  /*0dc0*/  @!P6 FSEL R0, R17, R0, !P5 ;  /* 0x000000001100e208 */ /* 0x000fe20006800000 */
[----:B------:R-:W4:Y:S04]  /*0dd0*/  LDG.E R20, desc[UR4][R62.64+-0x6c] ;  /* 0xffff94043e147981 */ /* 0x000f28000c1e1900 */
[----:B------:R-:W-:Y:S01]  /*0de0*/  FADD R17, R0, 1 ;  /* 0x3f80000000117421 */ /* 0x000fe20000000000 */
[----:B------:R-:W-:Y:S01]  /*0df0*/  @!P3 FADD R4, R4, 1 ;  /* 0x3f8000000404b421 */ /* 0x000fe20000000000 */
[----:B------:R-:W-:-:S03]  /*0e00*/  ISETP.NE.AND P3, PT, R31, 0x1, PT ;  /* 0x000000011f00780c */ /* 0x000fc60003f65270 */
[----:B------:R-:W-:Y:S02]  /*0e10*/  @!P0 FSEL R0, R17, R0, !P4 ;  /* 0x0000000011008208 */ /* 0x000fe40006000000 */
[----:B------:R-:W4:Y:S01]  /*0e20*/  LDG.E R17, desc[UR4][R62.64+-0x68] ;  /* 0xffff98043e117981 */ /* 0x000f22000c1e1900 */
[----:B------:R-:W-:Y:S01]  /*0e30*/  @!P1 FADD R3, R3, 1 ;  /* 0x3f80000003039421 */ /* 0x000fe20000000000 */
[----:B------:R-:W-:Y:S01]  /*0e40*/  ISETP.NE.AND P1, PT, R15, 0x1, PT ;  /* 0x000000010f00780c */ /* 0x000fe20003f25270 */
[----:B------:R-:W-:Y:S01]  /*0e50*/  FADD R15, R0, 1 ;  /* 0x3f800000000f7421 */ /* 0x000fe20000000000 */
[----:B------:R-:W-:Y:S01]  /*0e60*/  @!P2 FADD R4, R4, 1 ;  /* 0x3f8000000404a421 */ /* 0x000fe20000000000 */
[----:B------:R-:W-:Y:S01]  /*0e70*/  ISETP.NE.AND P2, PT, R32, 0x1, PT ;  /* 0x000000012000780c */ /* 0x000fe20003f45270 */
[----:B------:R-:W-:Y:S02]  /*0e80*/  @!P6 FADD R3, R3, 1 ;  /* 0x3f8000000303e421 */ /* 0x000fe40000000000 */
[----:B------:R-:W-:-:S02]  /*0e90*/  @!P3 FSEL R0, R15, R0, !P1 ;  /* 0x000000000f00b208 */ /* 0x000fc40004800000 */
[----:B------:R-:W-:Y:S01]  /*0ea0*/  @!P0 FADD R3, R3, 1 ;  /* 0x3f80000003038421 */ /* 0x000fe20000000000 */
[----:B------:R-:W-:Y:S01]  /*0eb0*/  ISETP.NE.AND P0, PT, R9, 0x1, PT ;  /* 0x000000010900780c */ /* 0x000fe20003f05270 */
[----:B------:R-:W4:Y:S01]  /*0ec0*/  LDG.E R15, desc[UR4][R62.64+-0x64] ;  /* 0xffff9c043e0f7981 */ /* 0x000f22000c1e1900 */
[----:B------:R-:W-:Y:S01]  /*0ed0*/  FADD R21, R0, 1 ;  /* 0x3f80000000157421 */ /* 0x000fe20000000000 */
[----:B------:R-:W-:Y:S02]  /*0ee0*/  @!P3 FADD R3, R3, 1 ;  /* 0x3f8000000303b421 */ /* 0x000fe40000000000 */
[----:B------:R-:W4:Y:S01]  /*0ef0*/  LDG.E R9, desc[UR4][R62.64+-0x60] ;  /* 0xffffa0043e097981 */ /* 0x000f22000c1e1900 */
[----:B------:R-:W-:Y:S01]  /*0f00*/  ISETP.NE.AND P6, PT, R12, 0x1, PT ;  /* 0x000000010c00780c */ /* 0x000fe20003fc5270 */
[----:B------:R-:W-:Y:S01]  /*0f10*/  @!P5 FADD R4, R4, 1 ;  /* 0x3f8000000404d421 */ /* 0x000fe20000000000 */
[----:B------:R-:W-:Y:S01]  /*0f20*/  ISETP.NE.AND P5, PT, R33, 0x1, PT ;  /* 0x000000012100780c */ /* 0x000fe20003fa5270 */
[----:B------:R-:W-:Y:S01]  /*0f30*/  @!P2 FADD R3, R3, 1 ;  /* 0x3f8000000303a421 */ /* 0x000fe20000000000 */
[----:B------:R-:W-:Y:S01]  /*0f40*/  @!P2 FSEL R0, R21, R0, !P6 ;  /* 0x000000001500a208 */ /* 0x000fe20007000000 */
[----:B------:R-:W-:Y:S01]  /*0f50*/  @!P4 FADD R4, R4, 1 ;  /* 0x3f8000000404c421 */ /* 0x000fe20000000000 */
[----:B------:R-:W-:Y:S01]  /*0f60*/  ISETP.NE.AND P4, PT, R34, 0x1, PT ;  /* 0x000000012200780c */ /* 0x000fe20003f85270 */
[----:B------:R-:W4:Y:S02]  /*0f70*/  LDG.E R12, desc[UR4][R62.64+-0x50] ;  /* 0xffffb0043e0c7981 */ /* 0x000f24000c1e1900 */
[----:B------:R-:W-:-:S06]  /*0f80*/  FADD R21, R0, 1 ;  /* 0x3f80000000157421 */ /* 0x000fcc0000000000 */
[----:B------:R-:W-:Y:S01]  /*0f90*/  @!P5 FSEL R0, R21, R0, !P0 ;  /* 0x000000001500d208 */ /* 0x000fe20004000000 */
[----:B------:R-:W-:Y:S01]  /*0fa0*/  @!P1 FADD R4, R4, 1 ;  /* 0x3f80000004049421 */ /* 0x000fe20000000000 */
[----:B------:R-:W-:-:S03]  /*0fb0*/  ISETP.NE.AND P1, PT, R35, 0x1, PT ;  /* 0x000000012300780c */ /* 0x000fc60003f25270 */
[----:B------:R-:W-:Y:S01]  /*0fc0*/  FADD R21, R0, 1 ;  /* 0x3f80000000157421 */ /* 0x000fe20000000000 */
[----:B------:R-:W-:Y:S02]  /*0fd0*/  ISETP.NE.AND P2, PT, R10, 0x1, PT ;  /* 0x000000010a00780c */ /* 0x000fe40003f45270 */
[----:B------:R-:W4:Y:S01]  /*0fe0*/  LDG.E R10, desc[UR4][R62.64+-0x58] ;  /* 0xffffa8043e0a7981 */ /* 0x000f22000c1e1900 */
[----:B------:R-:W-:Y:S01]  /*0ff0*/  @!P6 FADD R4, R4, 1 ;  /* 0x3f8000000404e421 */ /* 0x000fe20000000000 */
[----:B------:R-:W-:Y:S01]  /*1000*/  ISETP.NE.AND P6, PT, R36, 0x1, PT ;  /* 0x000000012400780c */ /* 0x000fe20003fc5270 */
[----:B------:R-:W-:Y:S02]  /*1010*/  @!P5 FADD R3, R3, 1 ;  /* 0x3f8000000303d421 */ /* 0x000fe40000000000 */
[----:B------:R-:W-:Y:S01]  /*1020*/  @!P0 FADD R4, R4, 1 ;  /* 0x3f80000004048421 */ /* 0x000fe20000000000 */
[----:B------:R-:W-:Y:S01]  /*1030*/  ISETP.NE.AND P0, PT, R37, 0x1, PT ;  /* 0x000000012500780c */ /* 0x000fe20003f05270 */
[----:B------:R-:W-:-:S04]  /*1040*/  @!P4 FADD R3, R3, 1 ;  /* 0x3f8000000303c421 */ /* 0x000fc80000000000 */
[----:B------:R-:W-:-:S04]  /*1050*/  @!P1 FADD R3, R3, 1 ;  /* 0x3f80000003039421 */ /* 0x000fc80000000000 */
[----:B------:R-:W-:-:S04]  /*1060*/  @!P6 FADD R3, R3, 1 ;  /* 0x3f8000000303e421 */ /* 0x000fc80000000000 */
[----:B------:R-:W-:Y:S01]  /*1070*/  @!P0 FADD R3, R3, 1 ;  /* 0x3f80000003038421 */ /* 0x000fe20000000000 */
[----:B--2---:R-:W-:Y:S02]  /*1080*/  ISETP.NE.AND P3, PT, R7, 0x1, PT ;  /* 0x000000010700780c */ /* 0x004fe40003f65270 */
[----:B------:R-:W2:Y:S02]  /*1090*/  LDG.E R7, desc[UR4][R62.64+-0x5c] ;  /* 0xffffa4043e077981 */ /* 0x000ea4000c1e1900 */
[----:B------:R-:W-:-:S05]  /*10a0*/  @!P4 FSEL R0, R21, R0, !P3 ;  /* 0x000000001500c208 */ /* 0x000fca0005800000 */
[----:B------:R-:W-:Y:S01]  /*10b0*/  FADD R21, R0, 1 ;  /* 0x3f80000000157421 */ /* 0x000fe20000000000 */
[----:B---3--:R-:W-:-:S04]  /*10c0*/  ISETP.NE.AND P5, PT, R11, 0x1, PT ;  /* 0x000000010b00780c */ /* 0x008fc80003fa5270 */
[----:B------:R-:W-:Y:S01]  /*10d0*/  @!P1 FSEL R0, R21, R0, !P2 ;  /* 0x0000000015009208 */ /* 0x000fe20005000000 */
[----:B------:R-:W3:Y:S04]  /*10e0*/  LDG.E R11, desc[UR4][R62.64+-0x54] ;  /* 0xffffac043e0b7981 */ /* 0x000ee8000c1e1900 */
[----:B------:R-:W-:-:S05]  /*10f0*/  FADD R21, R0, 1 ;  /* 0x3f80000000157421 */ /* 0x000fca0000000000 */
[----:B------:R-:W-:Y:S01]  /*1100*/  @!P6 FSEL R0, R21, R0, !P5 ;  /* 0x000000001500e208 */ /* 0x000fe20006800000 */
[----:B------:R-:W-:Y:S01]  /*1110*/  @!P3 FADD R4, R4, 1 ;  /* 0x3f8000000404b421 */ /* 0x000fe20000000000 */
[----:B------:R-:W-:Y:S02]  /*1120*/  ISETP.NE.AND P3, PT, R38, 0x1, PT ;  /* 0x000000012600780c */ /* 0x000fe40003f65270 */
[----:B----4-:R-:W-:Y:S01]  /*1130*/  ISETP.NE.AND P4, PT, R13, 0x1, PT ;  /* 0x000000010d00780c */ /* 0x010fe20003f85270 */
[----:B------:R-:W-:-:S05]  /*1140*/  FADD R13, R0, 1 ;  /* 0x3f800000000d7421 */ /* 0x000fca0000000000 */
[----:B------:R-:W-:Y:S02]  /*1150*/  @!P0 FSEL R0, R13, R0, !P4 ;  /* 0x000000000d008208 */ /* 0x000fe40006000000 */
[----:B------:R-:W4:Y:S01]  /*1160*/  LDG.E R13, desc[UR4][R62.64+-0x4c] ;  /* 0xffffb4043e0d7981 */ /* 0x000f22000c1e1900 */
[----:B------:R-:W-:Y:S01]  /*1170*/  ISETP.NE.AND P1, PT, R14, 0x1, PT ;  /* 0x000000010e00780c */ /* 0x000fe20003f25270 */
[----:B------:R-:W-:Y:S01]  /*1180*/  @!P2 FADD R4, R4, 1 ;  /* 0x3f8000000404a421 */ /* 0x000fe20000000000 */
[----:B------:R-:W-:Y:S01]  /*1190*/  FADD R21, R0, 1 ;  /* 0x3f80000000157421 */ /* 0x000fe20000000000 */
[----:B------:R-:W-:Y:S01]  /*11a0*/  ISETP.NE.AND P2, PT, R39, 0x1, PT ;  /* 0x000000012700780c */ /* 0x000fe20003f45270 */
[----:B------:R-:W4:Y:S03]  /*11b0*/  LDG.E R14, desc[UR4][R62.64+-0x48] ;  /* 0xffffb8043e0e7981 */ /* 0x000f26000c1e1900 */
[----:B------:R-:W-:-:S02]  /*11c0*/  @!P3 FSEL R0, R21, R0, !P1 ;  /* 0x000000001500b208 */ /* 0x000fc40004800000 */
[----:B------:R-:W-:-:S03]  /*11d0*/  ISETP.NE.AND P6, PT, R5, 0x1, PT ;  /* 0x000000010500780c */ /* 0x000fc60003fc5270 */
[----:B------:R-:W-:-:S05]  /*11e0*/  FADD R5, R0, 1 ;  /* 0x3f80000000057421 */ /* 0x000fca0000000000 */
[----:B------:R-:W-:Y:S02]  /*11f0*/  @!P2 FSEL R0, R5, R0, !P6 ;  /* 0x000000000500a208 */ /* 0x000fe40007000000 */
[----:B------:R-:W4:Y:S01]  /*1200*/  LDG.E R5, desc[UR4][R62.64+-0x44] ;  /* 0xffffbc043e057981 */ /* 0x000f22000c1e1900 */
[----:B------:R-:W-:-:S03]  /*1210*/  ISETP.NE.AND P0, PT, R6, 0x1, PT ;  /* 0x000000010600780c */ /* 0x000fc60003f05270 */
[----:B------:R-:W4:Y:S01]  /*1220*/  LDG.E R6, desc[UR4][R62.64+-0x40] ;  /* 0xffffc0043e067981 */ /* 0x000f22000c1e1900 */
[----:B------:R-:W-:Y:S01]  /*1230*/  @!P3 FADD R3, R3, 1 ;  /* 0x3f8000000303b421 */ /* 0x000fe20000000000 */
[----:B------:R-:W-:Y:S02]  /*1240*/  ISETP.NE.AND P3, PT, R8, 0x1, PT ;  /* 0x000000010800780c */ /* 0x000fe40003f65270 */
[----:B------:R-:W4:Y:S01]  /*1250*/  LDG.E R8, desc[UR4][R62.64+-0x3c] ;  /* 0xffffc4043e087981 */ /* 0x000f22000c1e1900 */
[----:B------:R-:W-:Y:S01]  /*1260*/  @!P5 FADD R4, R4, 1 ;  /* 0x3f8000000404d421 */ /* 0x000fe20000000000 */
[----:B------:R-:W-:Y:S01]  /*1270*/  ISETP.NE.AND P5, PT, R40, 0x1, PT ;  /* 0x000000012800780c */ /* 0x000fe20003fa5270 */
[----:B------:R-:W-:Y:S02]  /*1280*/  FADD R21, R0, 1 ;  /* 0x3f80000000157421 */ /* 0x000fe40000000000 */
[----:B------:R-:W-:Y:S01]  /*1290*/  @!P4 FADD R4, R4, 1 ;  /* 0x3f8000000404c421 */ /* 0x000fe20000000000 */
[----:B------:R-:W-:-:S03]  /*12a0*/  ISETP.NE.AND P4, PT, R41, 0x1, PT ;  /* 0x000000012900780c */ /* 0x000fc60003f85270 */
[----:B------:R-:W-:-:S06]  /*12b0*/  @!P1 FADD R4, R4, 1 ;  /* 0x3f80000004049421 */ /* 0x000fcc0000000000 */
[----:B------:R-:W-:Y:S02]  /*12c0*/  @!P5 FSEL R0, R21, R0, !P0 ;  /* 0x000000001500d208 */ /* 0x000fe40004000000 */
[----:B------:R-:W-:-:S03]  /*12d0*/  ISETP.NE.AND P1, PT, R42, 0x1, PT ;  /* 0x000000012a00780c */ /* 0x000fc60003f25270 */
[----:B------:R-:W-:-:S05]  /*12e0*/  FADD R21, R0, 1 ;  /* 0x3f80000000157421 */ /* 0x000fca0000000000 */
[----:B------:R-:W-:Y:S01]  /*12f0*/  @!P4 FSEL R0, R21, R0, !P3 ;  /* 0x000000001500c208 */ /* 0x000fe20005800000 */
[----:B------:R-:W-:Y:S01]  /*1300*/  @!P2 FADD R3, R3, 1 ;  /* 0x3f8000000303a421 */ /* 0x000fe20000000000 */
[----:B------:R-:W-:Y:S01]  /*1310*/  @!P6 FADD R4, R4, 1 ;  /* 0x3f8000000404e421 */ /* 0x000fe20000000000 */
[----:B------:R-:W-:Y:S02]  /*1320*/  ISETP.NE.AND P2, PT, R20, 0x1, PT ;  /* 0x000000011400780c */ /* 0x000fe40003f45270 */
[----:B------:R-:W-:Y:S01]  /*1330*/  FADD R21, R0, 1 ;  /* 0x3f80000000157421 */ /* 0x000fe20000000000 */
[----:B------:R-:W-:Y:S01]  /*1340*/  ISETP.NE.AND P6, PT, R43, 0x1, PT ;  /* 0x000000012b00780c */ /* 0x000fe20003fc5270 */
[----:B------:R-:W-:Y:S01]  /*1350*/  @!P5 FADD R3, R3, 1 ;  /* 0x3f8000000303d421 */ /* 0x000fe20000000000 */
[----:B------:R-:W4:Y:S02]  /*1360*/  LDG.E R20, desc[UR4][R62.64+-0x38] ;  /* 0xffffc8043e147981 */ /* 0x000f24000c1e1900 */
[----:B------:R-:W-:-:S02]  /*1370*/  @!P1 FSEL R0, R21, R0, !P2 ;  /* 0x0000000015009208 */ /* 0x000fc40005000000 */
[----:B------:R-:W-:-:S03]  /*1380*/  ISETP.NE.AND P5, PT, R17, 0x1, PT ;  /* 0x000000011100780c */ /* 0x000fc60003fa5270 */
[----:B------:R-:W-:Y:S01]  /*1390*/  FADD R17, R0, 1 ;  /* 0x3f80000000117421 */ /* 0x000fe20000000000 */
[----:B------:R-:W-:-:S04]  /*13a0*/  @!P0 FADD R4, R4, 1 ;  /* 0x3f80000004048421 */ /* 0x000fc80000000000 */
[----:B------:R-:W-:Y:S02]  /*13b0*/  @!P6 FSEL R0, R17, R0, !P5 ;  /* 0x000000001100e208 */ /* 0x000fe40006800000 */
[----:B------:R-:W4:Y:S01]  /*13c0*/  LDG.E R17, desc[UR4][R62.64+-0x34] ;  /* 0xffffcc043e117981 */ /* 0x000f22000c1e1900 */
[----:B------:R-:W-:Y:S01]  /*13d0*/  ISETP.NE.AND P0, PT, R44, 0x1, PT ;  /* 0x000000012c00780c */ /* 0x000fe20003f05270 */
[----:B------:R-:W-:Y:S01]  /*13e0*/  @!P4 FADD R3, R3, 1 ;  /* 0x3f8000000303c421 */ /* 0x000fe20000000000 */
[----:B------:R-:W-:-:S03]  /*13f0*/  ISETP.NE.AND P4, PT, R15, 0x1, PT ;  /* 0x000000010f00780c */ /* 0x000fc60003f85270 */
[----:B------:R-:W-:Y:S01]  /*1400*/  @!P1 FADD R3, R3, 1 ;  /* 0x3f80000003039421 */ /* 0x000fe20000000000 */
[----:B------:R-:W-:Y:S01]  /*1410*/  FADD R15, R0, 1 ;  /* 0x3f800000000f7421 */ /* 0x000fe20000000000 */
[----:B------:R-:W-:Y:S01]  /*1420*/  ISETP.NE.AND P1, PT, R9, 0x1, PT ;  /* 0x000000010900780c */ /* 0x000fe20003f25270 */
[----:B------:R-:W-:Y:S01]  /*1430*/  @!P3 FADD R4, R4, 1 ;  /* 0x3f8000000404b421 */ /* 0x000fe20000000000 */
[----:B------:R-:W4:Y:S01]  /*1440*/  LDG.E R9, desc[UR4][R62.64+-0x30] ;  /* 0xffffd0043e097981 */ /* 0x000f22000c1e1900 */
[----:B------:R-:W-:Y:S01]  /*1450*/  ISETP.NE.AND P3, PT, R45, 0x1, PT ;  /* 0x000000012d00780c */ /* 0x000fe20003f65270 */
[----:B------:R-:W-:Y:S02]  /*1460*/  @!P6 FADD R3, R3, 1 ;  /* 0x3f8000000303e421 */ /* 0x000fe40000000000 */
[----:B------:R-:W-:Y:S01]  /*1470*/  @!P0 FSEL R0, R15, R0, !P4 ;  /* 0x000000000f008208 */ /* 0x000fe20006000000 */
[----:B------:R-:W-:Y:S01]  /*1480*/  @!P2 FADD R4, R4, 1 ;  /* 0x3f8000000404a421 */ /* 0x000fe20000000000 */
[----:B------:R-:W-:-:S03]  /*1490*/  ISETP.NE.AND P2, PT, R46, 0x1, PT ;  /* 0x000000012e00780c */ /* 0x000fc60003f45270 */
[----:B------:R-:W-:-:S05]  /*14a0*/  FADD R15, R0, 1 ;  /* 0x3f800000000f7421 */ /* 0x000fca0000000000 */
[----:B------:R-:W-:Y:S01]  /*14b0*/  @!P3 FSEL R0, R15, R0, !P1 ;  /* 0x000000000f00b208 */ /* 0x000fe20004800000 */
[----:B------:R-:W-:Y:S01]  /*14c0*/  @!P5 FADD R4, R4, 1 ;  /* 0x3f8000000404d421 */ /* 0x000fe20000000000 */
[----:B------:R-:W-:-:S03]  /*14d0*/  ISETP.NE.AND P5, PT, R47, 0x1, PT ;  /* 0x000000012f00780c */ /* 0x000fc60003fa5270 */
[----:B------:R-:W-:Y:S01]  /*14e0*/  FADD R15, R0, 1 ;  /* 0x3f800000000f7421 */ /* 0x000fe20000000000 */
[----:B------:R-:W-:Y:S01]  /*14f0*/  @!P0 FADD R3, R3, 1 ;  /* 0x3f80000003038421 */ /* 0x000fe20000000000 */
        /* <DEDUP_REMOVED lines=14> */
[----:B------:R-:W-:-:S05]  /*15e0*/  FADD R15, R0, 1 ;  /* 0x3f800000000f7421 */ /* 0x000fca0000000000 */
[----:B------:R-:W-:Y:S02]  /*15f0*/  @!P5 FSEL R0, R15, R0, !P0 ;  /* 0x000000000f00d208 */ /* 0x000fe40004000000 */
[----:B---3--:R-:W-:Y:S02]  /*1600*/  ISETP.NE.AND P3, PT, R11, 0x1, PT ;  /* 0x000000010b00780c */ /* 0x008fe40003f65270 */
[----:B------:R-:W3:Y:S01]  /*1610*/  LDG.E R11, desc[UR4][R62.64+-0x24] ;  /* 0xffffdc043e0b7981 */ /* 0x000ee2000c1e1900 */
[----:B------:R-:W-:Y:S01]  /*1620*/  FADD R15, R0, 1 ;  /* 0x3f800000000f7421 */ /* 0x000fe20000000000 */
[----:B------:R-:W-:Y:S02]  /*1630*/  ISETP.NE.AND P2, PT, R12, 0x1, PT ;  /* 0x000000010c00780c */ /* 0x000fe40003f45270 */
[----:B------:R-:W3:Y:S02]  /*1640*/  LDG.E R12, desc[UR4][R62.64+-0x20] ;  /* 0xffffe0043e0c7981 */ /* 0x000ee4000c1e1900 */
        /* <DEDUP_REMOVED lines=8> */
[----:B----4-:R-:W-:Y:S02]  /*16d0*/  ISETP.NE.AND P5, PT, R13, 0x1, PT ;  /* 0x000000010d00780c */ /* 0x010fe40003fa5270 */
[----:B------:R-:W4:Y:S02]  /*16e0*/  LDG.E R13, desc[UR4][R62.64+-0x1c] ;  /* 0xffffe4043e0d7981 */ /* 0x000f24000c1e1900 */
        /* <DEDUP_REMOVED lines=28> */
[----:B------:R-:W-:Y:S01]  /*18b0*/  @!P5 FSEL R0, R21, R0, !P0 ;  /* 0x000000001500d208 */ /* 0x000fe20004000000 */
[----:B------:R-:W-:Y:S01]  /*18c0*/  @!P2 FADD R3, R3, 1 ;  /* 0x3f8000000303a421 */ /* 0x000fe20000000000 */
[----:B------:R-:W-:Y:S01]  /*18d0*/  ISETP.NE.AND P3, PT, R20, 0x1, PT ;  /* 0x000000011400780c */ /* 0x000fe20003f65270 */
[----:B------:R-:W-:Y:S02]  /*18e0*/  @!P1 FADD R4, R4, 1 ;  /* 0x3f80000004049421 */ /* 0x000fe40000000000 */
[----:B------:R-:W-:Y:S01]  /*18f0*/  FADD R21, R0, 1 ;  /* 0x3f80000000157421 */ /* 0x000fe20000000000 */
[----:B------:R-:W-:Y:S02]  /*1900*/  ISETP.NE.AND P1, PT, R56, 0x1, PT ;  /* 0x000000013800780c */ /* 0x000fe40003f25270 */
[----:B------:R-:W-:Y:S01]  /*1910*/  ISETP.NE.AND P2, PT, R17, 0x1, PT ;  /* 0x000000011100780c */ /* 0x000fe20003f45270 */
[----:B------:R-:W-:Y:S01]  /*1920*/  @!P5 FADD R3, R3, 1 ;  /* 0x3f8000000303d421 */ /* 0x000fe20000000000 */
[----:B------:R-:W4:Y:S01]  /*1930*/  LDG.E R17, desc[UR4][R62.64+-0x4] ;  /* 0xfffffc043e117981 */ /* 0x000f22000c1e1900 */
[----:B------:R-:W-:Y:S01]  /*1940*/  @!P4 FSEL R0, R21, R0, !P3 ;  /* 0x000000001500c208 */ /* 0x000fe20005800000 */
[----:B------:R-:W-:Y:S01]  /*1950*/  @!P6 FADD R4, R4, 1 ;  /* 0x3f8000000404e421 */ /* 0x000fe20000000000 */
[----:B------:R-:W-:Y:S01]  /*1960*/  ISETP.NE.AND P6, PT, R57, 0x1, PT ;  /* 0x000000013900780c */ /* 0x000fe20003fc5270 */
[----:B------:R-:W4:Y:S02]  /*1970*/  LDG.E R20, desc[UR4][R62.64+0x20] ;  /* 0x000020043e147981 */ /* 0x000f24000c1e1900 */
[----:B------:R-:W-:Y:S01]  /*1980*/  FADD R21, R0, 1 ;  /* 0x3f80000000157421 */ /* 0x000fe20000000000 */
[----:B------:R-:W-:-:S02]  /*1990*/  ISETP.NE.AND P5, PT, R9, 0x1, PT ;  /* 0x000000010900780c */ /* 0x000fc40003fa5270 */
[----:B------:R-:W4:Y:S02]  /*19a0*/  LDG.E R9, desc[UR4][R62.64] ;  /* 0x000000043e097981 */ /* 0x000f24000c1e1900 */
[----:B------:R-:W-:Y:S01]  /*19b0*/  @!P1 FSEL R0, R21, R0, !P2 ;  /* 0x0000000015009208 */ /* 0x000fe20005000000 */
[----:B------:R-:W-:Y:S01]  /*19c0*/  @!P4 FADD R3, R3, 1 ;  /* 0x3f8000000303c421 */ /* 0x000fe20000000000 */
[----:B------:R-:W-:Y:S01]  /*19d0*/  @!P0 FADD R4, R4, 1 ;  /* 0x3f80000004048421 */ /* 0x000fe20000000000 */
[----:B------:R-:W-:Y:S02]  /*19e0*/  ISETP.NE.AND P0, PT, R58, 0x1, PT ;  /* 0x000000013a00780c */ /* 0x000fe40003f05270 */
[----:B------:R-:W-:-:S05]  /*19f0*/  FADD R21, R0, 1 ;  /* 0x3f80000000157421 */ /* 0x000fca0000000000 */
[----:B------:R-:W-:Y:S01]  /*1a00*/  @!P6 FSEL R0, R21, R0, !P5 ;  /* 0x000000001500e208 */ /* 0x000fe20006800000 */
[----:B------:R-:W-:Y:S01]  /*1a10*/  @!P3 FADD R4, R4, 1 ;  /* 0x3f8000000404b421 */ /* 0x000fe20000000000 */
[----:B------:R-:W-:-:S03]  /*1a20*/  ISETP.NE.AND P3, PT, R59, 0x1, PT ;  /* 0x000000013b00780c */ /* 0x000fc60003f65270 */
[----:B------:R-:W-:Y:S01]  /*1a30*/  FADD R21, R0, 1 ;  /* 0x3f80000000157421 */ /* 0x000fe20000000000 */
[----:B------:R-:W-:Y:S01]  /*1a40*/  @!P1 FADD R3, R3, 1 ;  /* 0x3f80000003039421 */ /* 0x000fe20000000000 */
[----:B------:R-:W-:Y:S01]  /*1a50*/  @!P2 FADD R4, R4, 1 ;  /* 0x3f8000000404a421 */ /* 0x000fe20000000000 */
[----:B------:R-:W-:Y:S02]  /*1a60*/  ISETP.NE.AND P2, PT, R60, 0x1, PT ;  /* 0x000000013c00780c */ /* 0x000fe40003f45270 */
[----:B------:R-:W-:Y:S02]  /*1a70*/  ISETP.NE.AND P1, PT, R10, 0x1, PT ;  /* 0x000000010a00780c */ /* 0x000fe40003f25270 */
[----:B------:R-:W4:Y:S01]  /*1a80*/  LDG.E R10, desc[UR4][R62.64+0x8] ;  /* 0x000008043e0a7981 */ /* 0x000f22000c1e1900 */
[----:B------:R-:W-:Y:S01]  /*1a90*/  @!P6 FADD R3, R3, 1 ;  /* 0x3f8000000303e421 */ /* 0x000fe20000000000 */
[----:B------:R-:W-:Y:S01]  /*1aa0*/  @!P5 FADD R4, R4, 1 ;  /* 0x3f8000000404d421 */ /* 0x000fe20000000000 */
[----:B------:R-:W-:-:S02]  /*1ab0*/  ISETP.NE.AND P5, PT, R61, 0x1, PT ;  /* 0x000000013d00780c */ /* 0x000fc40003fa5270 */
        /* <DEDUP_REMOVED lines=11> */
[----:B------:R-:W-:-:S05]  /*1b70*/  FADD R21, R0, 1 ;  /* 0x3f80000000157421 */ /* 0x000fca0000000000 */
[----:B------:R-:W-:Y:S01]  /*1b80*/  @!P2 FSEL R0, R21, R0, !P6 ;  /* 0x000000001500a208 */ /* 0x000fe20007000000 */
[----:B------:R-:W-:Y:S01]  /*1b90*/  @!P4 FADD R4, R4, 1 ;  /* 0x3f8000000404c421 */ /* 0x000fe20000000000 */
[----:B------:R-:W-:-:S03]  /*1ba0*/  ISETP.NE.AND P0, PT, R12, 0x1, PT ;  /* 0x000000010c00780c */ /* 0x000fc60003f05270 */
[----:B------:R-:W-:Y:S01]  /*1bb0*/  FADD R21, R0, 1 ;  /* 0x3f80000000157421 */ /* 0x000fe20000000000 */
[----:B------:R-:W-:Y:S01]  /*1bc0*/  ISETP.NE.AND P4, PT, R64, 0x1, PT ;  /* 0x000000014000780c */ /* 0x000fe20003f85270 */
[----:B------:R-:W3:Y:S03]  /*1bd0*/  LDG.E R12, desc[UR4][R62.64+0x10] ;  /* 0x000010043e0c7981 */ /* 0x000ee6000c1e1900 */
[----:B------:R-:W-:Y:S01]  /*1be0*/  @!P5 FSEL R0, R21, R0, !P0 ;  /* 0x000000001500d208 */ /* 0x000fe20004000000 */
[----:B------:R-:W-:Y:S01]  /*1bf0*/  @!P1 FADD R4, R4, 1 ;  /* 0x3f80000004049421 */ /* 0x000fe20000000000 */
[----:B------:R-:W-:-:S03]  /*1c00*/  ISETP.NE.AND P1, PT, R65, 0x1, PT ;  /* 0x000000014100780c */ /* 0x000fc60003f25270 */
[----:B------:R-:W-:Y:S01]  /*1c10*/  FADD R21, R0, 1 ;  /* 0x3f80000000157421 */ /* 0x000fe20000000000 */
[----:B----4-:R-:W-:Y:S02]  /*1c20*/  ISETP.NE.AND P3, PT, R13, 0x1, PT ;  /* 0x000000010d00780c */ /* 0x010fe40003f65270 */
[----:B------:R-:W4:Y:S02]  /*1c30*/  LDG.E R13, desc[UR4][R62.64+0x14] ;  /* 0x000014043e0d7981 */ /* 0x000f24000c1e1900 */
[----:B------:R-:W-:Y:S01]  /*1c40*/  @!P4 FSEL R0, R21, R0, !P3 ;  /* 0x000000001500c208 */ /* 0x000fe20005800000 */
[----:B------:R-:W-:Y:S01]  /*1c50*/  @!P6 FADD R4, R4, 1 ;  /* 0x3f8000000404e421 */ /* 0x000fe20000000000 */
[----:B------:R-:W-:-:S03]  /*1c60*/  ISETP.NE.AND P2, PT, R15, 0x1, PT ;  /* 0x000000010f00780c */ /* 0x000fc60003f45270 */
[----:B------:R-:W-:Y:S01]  /*1c70*/  FADD R21, R0, 1 ;  /* 0x3f80000000157421 */ /* 0x000fe20000000000 */
[----:B------:R-:W-:Y:S01]  /*1c80*/  ISETP.NE.AND P6, PT, R66, 0x1, PT ;  /* 0x000000014200780c */ /* 0x000fe20003fc5270 */
[----:B------:R-:W4:Y:S03]  /*1c90*/  LDG.E R15, desc[UR4][R62.64+0x18] ;  /* 0x000018043e0f7981 */ /* 0x000f26000c1e1900 */
[----:B------:R-:W-:Y:S01]  /*1ca0*/  @!P1 FSEL R0, R21, R0, !P2 ;  /* 0x0000000015009208 */ /* 0x000fe20005000000 */
[----:B------:R-:W-:Y:S01]  /*1cb0*/  @!P0 FADD R4, R4, 1 ;  /* 0x3f80000004048421 */ /* 0x000fe20000000000 */
[----:B------:R-:W-:Y:S02]  /*1cc0*/  ISETP.NE.AND P5, PT, R14, 0x1, PT ;  /* 0x000000010e00780c */ /* 0x000fe40003fa5270 */
[----:B------:R-:W4:Y:S01]  /*1cd0*/  LDG.E R14, desc[UR4][R62.64+0x1c] ;  /* 0x00001c043e0e7981 */ /* 0x000f22000c1e1900 */
[----:B------:R-:W-:Y:S01]  /*1ce0*/  FADD R21, R0, 1 ;  /* 0x3f80000000157421 */ /* 0x000fe20000000000 */
[----:B------:R-:W-:Y:S01]  /*1cf0*/  ISETP.NE.AND P0, PT, R67, 0x1, PT ;  /* 0x000000014300780c */ /* 0x000fe20003f05270 */
[----:B------:R-:W-:-:S03]  /*1d00*/  @!P4 FADD R3, R3, 1 ;  /* 0x3f8000000303c421 */ /* 0x000fc60000000000 */
[----:B------:R-:W-:Y:S02]  /*1d10*/  @!P6 FSEL R0, R21, R0, !P5 ;  /* 0x000000001500e208 */ /* 0x000fe40006800000 */
        /* <DEDUP_REMOVED lines=22> */
[----:B------:R-:W-:-:S03]  /*1e80*/  ISETP.NE.AND P0, PT, R17, 0x1, PT ;  /* 0x000000011100780c */ /* 0x000fc60003f05270 */
[----:B------:R-:W-:Y:S01]  /*1e90*/  FADD R17, R0, 1 ;  /* 0x3f80000000117421 */ /* 0x000fe20000000000 */
[----:B------:R-:W-:-:S04]  /*1ea0*/  ISETP.NE.AND P4, PT, R71, 0x1, PT ;  /* 0x000000014700780c */ /* 0x000fc80003f85270 */
        /* <DEDUP_REMOVED lines=8> */
[----:B------:R-:W-:-:S05]  /*1f30*/  @!P4 FSEL R0, R9, R0, !P3 ;  /* 0x000000000900c208 */ /* 0x000fca0005800000 */
[----:B------:R-:W-:Y:S01]  /*1f40*/  FADD R9, R0, 1 ;  /* 0x3f80000000097421 */ /* 0x000fe20000000000 */
[----:B------:R-:W-:Y:S01]  /*1f50*/  @!P6 FADD R4, R4, 1 ;  /* 0x3f8000000404e421 */ /* 0x000fe20000000000 */
[----:B------:R-:W-:Y:S01]  /*1f60*/  ISETP.NE.AND P6, PT, R73, 0x1, PT ;  /* 0x000000014900780c */ /* 0x000fe20003fc5270 */
[----:B------:R-:W-:Y:S02]  /*1f70*/  @!P5 FADD R3, R3, 1 ;  /* 0x3f8000000303d421 */ /* 0x000fe40000000000 */
        /* <DEDUP_REMOVED lines=13> */
[----:B------:R-:W-:Y:S02]  /*2050*/  @!P1 FSEL R0, R9, R0, !P2 ;  /* 0x0000000009009208 */ /* 0x000fe40005000000 */
[----:B------:R-:W2:Y:S03]  /*2060*/  LDG.E R9, desc[UR4][R62.64+0x38] ;  /* 0x000038043e097981 */ /* 0x000ea6000c1e1900 */
[----:B------:R-:W-:-:S05]  /*2070*/  FADD R21, R0, 1 ;  /* 0x3f80000000157421 */ /* 0x000fca0000000000 */
[----:B------:R-:W-:Y:S02]  /*2080*/  @!P6 FSEL R0, R21, R0, !P5 ;  /* 0x000000001500e208 */ /* 0x000fe40006800000 */
[----:B---3--:R-:W-:-:S03]  /*2090*/  ISETP.NE.AND P4, PT, R11, 0x1, PT ;  /* 0x000000010b00780c */ /* 0x008fc60003f85270 */
[----:B------:R-:W-:-:S05]  /*20a0*/  FADD R11, R0, 1 ;  /* 0x3f800000000b7421 */ /* 0x000fca0000000000 */
[----:B------:R-:W-:Y:S02]  /*20b0*/  @!P0 FSEL R0, R11, R0, !P4 ;  /* 0x000000000b008208 */ /* 0x000fe40006000000 */
[----:B------:R-:W3:Y:S01]  /*20c0*/  LDG.E R11, desc[UR4][R62.64+0x40] ;  /* 0x000040043e0b7981 */ /* 0x000ee2000c1e1900 */
[----:B------:R-:W-:Y:S02]  /*20d0*/  @!P2 FADD R4, R4, 1 ;  /* 0x3f8000000404a421 */ /* 0x000fe40000000000 */
[----:B------:R-:W-:Y:S01]  /*20e0*/  FADD R21, R0, 1 ;  /* 0x3f80000000157421 */ /* 0x000fe20000000000 */
[----:B------:R-:W-:Y:S02]  /*20f0*/  ISETP.NE.AND P1, PT, R12, 0x1, PT ;  /* 0x000000010c00780c */ /* 0x000fe40003f25270 */
[----:B------:R-:W-:Y:S01]  /*2100*/  ISETP.NE.AND P2, PT, R76, 0x1, PT ;  /* 0x000000014c00780c */ /* 0x000fe20003f45270 */
[----:B------:R-:W3:Y:S01]  /*2110*/  LDG.E R12, desc[UR4][R62.64+0x44] ;  /* 0x000044043e0c7981 */ /* 0x000ee2000c1e1900 */
[----:B------:R-:W-:Y:S01]  /*2120*/  @!P3 FSEL R0, R21, R0, !P1 ;  /* 0x000000001500b208 */ /* 0x000fe20004800000 */
[----:B------:R-:W-:Y:S01]  /*2130*/  @!P5 FADD R4, R4, 1 ;  /* 0x3f8000000404d421 */ /* 0x000fe20000000000 */
[----:B------:R-:W-:-:S02]  /*2140*/  ISETP.NE.AND P5, PT, R77, 0x1, PT ;  /* 0x000000014d00780c */ /* 0x000fc40003fa5270 */
[----:B----4-:R-:W-:Y:S01]  /*2150*/  ISETP.NE.AND P6, PT, R13, 0x1, PT ;  /* 0x000000010d00780c */ /* 0x010fe20003fc5270 */
[----:B------:R-:W-:-:S06]  /*2160*/  FADD R13, R0, 1 ;  /* 0x3f800000000d7421 */ /* 0x000fcc0000000000 */
[----:B------:R-:W-:Y:S02]  /*2170*/  @!P2 FSEL R0, R13, R0, !P6 ;  /* 0x000000000d00a208 */ /* 0x000fe40007000000 */
[----:B------:R-:W4:Y:S01]  /*2180*/  LDG.E R13, desc[UR4][R62.64+0x48] ;  /* 0x000048043e0d7981 */ /* 0x000f22000c1e1900 */
[----:B------:R-:W-:Y:S01]  /*2190*/  ISETP.NE.AND P0, PT, R15, 0x1, PT ;  /* 0x000000010f00780c */ /* 0x000fe20003f05270 */
[----:B------:R-:W-:Y:S01]  /*21a0*/  @!P4 FADD R4, R4, 1 ;  /* 0x3f8000000404c421 */ /* 0x000fe20000000000 */
[----:B------:R-:W-:Y:S01]  /*21b0*/  FADD R15, R0, 1 ;  /* 0x3f800000000f7421 */ /* 0x000fe20000000000 */
[----:B------:R-:W-:-:S04]  /*21c0*/  ISETP.NE.AND P4, PT, R78, 0x1, PT ;  /* 0x000000014e00780c */ /* 0x000fc80003f85270 */
[----:B------:R-:W-:Y:S02]  /*21d0*/  @!P5 FSEL R0, R15, R0, !P0 ;  /* 0x000000000f00d208 */ /* 0x000fe40004000000 */
[----:B------:R-:W-:Y:S02]  /*21e0*/  ISETP.NE.AND P3, PT, R14, 0x1, PT ;  /* 0x000000010e00780c */ /* 0x000fe40003f65270 */
[----:B------:R-:W4:Y:S01]  /*21f0*/  LDG.E R14, desc[UR4][R62.64+0x4c] ;  /* 0x00004c043e0e7981 */ /* 0x000f22000c1e1900 */
[----:B------:R-:W-:Y:S01]  /*2200*/  FADD R15, R0, 1 ;  /* 0x3f800000000f7421 */ /* 0x000fe20000000000 */
[----:B------:R-:W-:-:S04]  /*2210*/  @!P2 FADD R3, R3, 1 ;  /* 0x3f8000000303a421 */ /* 0x000fc80000000000 */
[----:B------:R-:W-:Y:S02]  /*2220*/  @!P4 FSEL R0, R15, R0, !P3 ;  /* 0x000000000f00c208 */ /* 0x000fe40005800000 */
[----:B------:R-:W4:Y:S01]  /*2230*/  LDG.E R15, desc[UR4][R62.64+0x50] ;  /* 0x000050043e0f7981 */ /* 0x000f22000c1e1900 */
[----:B------:R-:W-:Y:S01]  /*2240*/  @!P5 FADD R3, R3, 1 ;  /* 0x3f8000000303d421 */ /* 0x000fe20000000000 */
[----:B------:R-:W-:Y:S02]  /*2250*/  ISETP.NE.AND P5, PT, R5, 0x1, PT ;  /* 0x000000010500780c */ /* 0x000fe40003fa5270 */
[----:B------:R-:W4:Y:S01]  /*2260*/  LDG.E R5, desc[UR4][R62.64+0x54] ;  /* 0x000054043e057981 */ /* 0x000f22000c1e1900 */
[----:B------:R-:W-:Y:S01]  /*2270*/  ISETP.NE.AND P2, PT, R20, 0x1, PT ;  /* 0x000000011400780c */ /* 0x000fe20003f45270 */
[----:B------:R-:W-:Y:S01]  /*2280*/  @!P1 FADD R4, R4, 1 ;  /* 0x3f80000004049421 */ /* 0x000fe20000000000 */
[----:B------:R-:W-:Y:S01]  /*2290*/  ISETP.NE.AND P1, PT, R79, 0x1, PT ;  /* 0x000000014f00780c */ /* 0x000fe20003f25270 */
[----:B------:R-:W4:Y:S01]  /*22a0*/  LDG.E R20, desc[UR4][R62.64+0x58] ;  /* 0x000058043e147981 */ /* 0x000f22000c1e1900 */
[----:B------:R-:W-:Y:S01]  /*22b0*/  @!P4 FADD R3, R3, 1 ;  /* 0x3f8000000303c421 */ /* 0x000fe20000000000 */
[----:B------:R-:W-:Y:S01]  /*22c0*/  FADD R21, R0, 1 ;  /* 0x3f80000000157421 */ /* 0x000fe20000000000 */
[----:B------:R-:W-:-:S02]  /*22d0*/  ISETP.NE.AND P4, PT, R6, 0x1, PT ;  /* 0x000000010600780c */ /* 0x000fc40003f85270 */
[----:B------:R-:W4:Y:S07]  /*22e0*/  LDG.E R6, desc[UR4][R62.64+0x5c] ;  /* 0x00005c043e067981 */ /* 0x000f2e000c1e1900 */
[----:B------:R-:W-:Y:S01]  /*22f0*/  @!P1 FSEL R0, R21, R0, !P2 ;  /* 0x0000000015009208 */ /* 0x000fe20005000000 */
        /* <DEDUP_REMOVED lines=22> */
[----:B------:R-:W-:-:S03]  /*2460*/  @!P0 FADD R3, R3, 1 ;  /* 0x3f80000003038421 */ /* 0x000fc60000000000 */
[----:B------:R-:W-:Y:S01]  /*2470*/  @!P2 FSEL R0, R17, R0, !P6 ;  /* 0x000000001100a208 */ /* 0x000fe20007000000 */
[----:B------:R-:W-:Y:S01]  /*2480*/  @!P4 FADD R4, R4, 1 ;  /* 0x3f8000000404c421 */ /* 0x000fe20000000000 */
[----:B------:R-:W-:Y:S01]  /*2490*/  ISETP.NE.AND P4, PT, R85, 0x1, PT ;  /* 0x000000015500780c */ /* 0x000fe20003f85270 */
[----:B------:R-:W4:Y:S01]  /*24a0*/  LDG.E R17, desc[UR4][R62.64+0x64] ;  /* 0x000064043e117981 */ /* 0x000f22000c1e1900 */
[----:B------:R-:W-:Y:S01]  /*24b0*/  @!P3 FADD R3, R3, 1 ;  /* 0x3f8000000303b421 */ /* 0x000fe20000000000 */
[----:B------:R-:W-:Y:S01]  /*24c0*/  @!P1 FADD R4, R4, 1 ;  /* 0x3f80000004049421 */ /* 0x000fe20000000000 */
[----:B------:R-:W-:Y:S02]  /*24d0*/  ISETP.NE.AND P1, PT, R86, 0x1, PT ;  /* 0x000000015600780c */ /* 0x000fe40003f25270 */
[----:B------:R-:W-:Y:S01]  /*24e0*/  @!P2 FADD R3, R3, 1 ;  /* 0x3f8000000303a421 */ /* 0x000fe20000000000 */
[----:B------:R-:W-:Y:S01]  /*24f0*/  ISETP.NE.AND P2, PT, R10, 0x1, PT ;  /* 0x000000010a00780c */ /* 0x000fe20003f45270 */
[----:B------:R-:W-:Y:S01]  /*2500*/  @!P6 FADD R4, R4, 1 ;  /* 0x3f8000000404e421 */ /* 0x000fe20000000000 */
[----:B------:R-:W-:Y:S01]  /*2510*/  ISETP.NE.AND P6, PT, R87, 0x1, PT ;  /* 0x000000015700780c */ /* 0x000fe20003fc5270 */
[----:B------:R-:W4:Y:S01]  /*2520*/  LDG.E R10, desc[UR4][R62.64+0x70] ;  /* 0x000070043e0a7981 */ /* 0x000f22000c1e1900 */
[----:B------:R-:W-:-:S04]  /*2530*/  @!P5 FADD R3, R3, 1 ;  /* 0x3f8000000303d421 */ /* 0x000fc80000000000 */
[----:B------:R-:W-:-:S04]  /*2540*/  @!P4 FADD R3, R3, 1 ;  /* 0x3f8000000303c421 */ /* 0x000fc80000000000 */
[----:B------:R-:W-:-:S04]  /*2550*/  @!P1 FADD R3, R3, 1 ;  /* 0x3f80000003039421 */ /* 0x000fc80000000000 */
[----:B------:R-:W-:Y:S01]  /*2560*/  @!P6 FADD R3, R3, 1 ;  /* 0x3f8000000303e421 */ /* 0x000fe20000000000 */
[----:B--2---:R-:W-:Y:S01]  /*2570*/  ISETP.NE.AND P0, PT, R7, 0x1, PT ;  /* 0x000000010700780c */ /* 0x004fe20003f05270 */
[----:B------:R-:W-:-:S05]  /*2580*/  FADD R7, R0, 1 ;  /* 0x3f80000000077421 */ /* 0x000fca0000000000 */
[----:B------:R-:W-:Y:S02]  /*2590*/  @!P5 FSEL R0, R7, R0, !P0 ;  /* 0x000000000700d208 */ /* 0x000fe40004000000 */
[----:B------:R-:W-:-:S03]  /*25a0*/  ISETP.NE.AND P3, PT, R9, 0x1, PT ;  /* 0x000000010900780c */ /* 0x000fc60003f65270 */
[----:B------:R-:W-:-:S05]  /*25b0*/  FADD R7, R0, 1 ;  /* 0x3f80000000077421 */ /* 0x000fca0000000000 */
[----:B------:R-:W-:Y:S02]  /*25c0*/  @!P4 FSEL R0, R7, R0, !P3 ;  /* 0x000000000700c208 */ /* 0x000fe40005800000 */
[----:B------:R-:W2:Y:S03]  /*25d0*/  LDG.E R7, desc[UR4][R62.64+0x68] ;  /* 0x000068043e077981 */ /* 0x000ea6000c1e1900 */
[----:B------:R-:W-:-:S05]  /*25e0*/  FADD R9, R0, 1 ;  /* 0x3f80000000097421 */ /* 0x000fca0000000000 */
[----:B------:R-:W-:Y:S02]  /*25f0*/  @!P1 FSEL R0, R9, R0, !P2 ;  /* 0x0000000009009208 */ /* 0x000fe40005000000 */
[----:B------:R-:W2:Y:S01]  /*2600*/  LDG.E R9, desc[UR4][R62.64+0x6c] ;  /* 0x00006c043e097981 */ /* 0x000ea2000c1e1900 */
[----:B---3--:R-:W-:Y:S01]  /*2610*/  ISETP.NE.AND P5, PT, R11, 0x1, PT ;  /* 0x000000010b00780c */ /* 0x008fe20003fa5270 */
[----:B------:R-:W-:Y:S01]  /*2620*/  @!P0 FADD R4, R4, 1 ;  /* 0x3f80000004048421 */ /* 0x000fe20000000000 */
[----:B------:R-:W-:Y:S01]  /*2630*/  FADD R11, R0, 1 ;  /* 0x3f800000000b7421 */ /* 0x000fe20000000000 */
[----:B------:R-:W-:-:S04]  /*2640*/  ISETP.NE.AND P0, PT, R88, 0x1, PT ;  /* 0x000000015800780c */ /* 0x000fc80003f05270 */
[----:B------:R-:W-:Y:S02]  /*2650*/  @!P6 FSEL R0, R11, R0, !P5 ;  /* 0x000000000b00e208 */ /* 0x000fe40006800000 */
[----:B------:R-:W3:Y:S01]  /*2660*/  LDG.E R11, desc[UR4][R62.64+0x74] ;  /* 0x000074043e0b7981 */ /* 0x000ee2000c1e1900 */
[----:B------:R-:W-:Y:S01]  /*2670*/  ISETP.NE.AND P4, PT, R12, 0x1, PT ;  /* 0x000000010c00780c */ /* 0x000fe20003f85270 */
[----:B------:R-:W-:Y:S01]  /*2680*/  @!P3 FADD R4, R4, 1 ;  /* 0x3f8000000404b421 */ /* 0x000fe20000000000 */
[----:B------:R-:W-:Y:S01]  /*2690*/  FADD R21, R0, 1 ;  /* 0x3f80000000157421 */ /* 0x000fe20000000000 */
[----:B------:R-:W-:Y:S01]  /*26a0*/  ISETP.NE.AND P3, PT, R89, 0x1, PT ;  /* 0x000000015900780c */ /* 0x000fe20003f65270 */
[----:B------:R-:W3:Y:S03]  /*26b0*/  LDG.E R12, desc[UR4][R62.64+0x78] ;  /* 0x000078043e0c7981 */ /* 0x000ee6000c1e1900 */
[----:B------:R-:W-:Y:S01]  /*26c0*/  @!P0 FSEL R0, R21, R0, !P4 ;  /* 0x0000000015008208 */ /* 0x000fe20006000000 */
[----:B------:R-:W-:Y:S01]  /*26d0*/  @!P2 FADD R4, R4, 1 ;  /* 0x3f8000000404a421 */ /* 0x000fe20000000000 */
[----:B----4-:R-:W-:-:S03]  /*26e0*/  ISETP.NE.AND P1, PT, R13, 0x1, PT ;  /* 0x000000010d00780c */ /* 0x010fc60003f25270 */
[----:B------:R-:W-:Y:S01]  /*26f0*/  FADD R13, R0, 1 ;  /* 0x3f800000000d7421 */ /* 0x000fe20000000000 */
[----:B------:R-:W-:-:S04]  /*2700*/  ISETP.NE.AND P2, PT, R90, 0x1, PT ;  /* 0x000000015a00780c */ /* 0x000fc80003f45270 */
[----:B------:R-:W-:Y:S02]  /*2710*/  @!P3 FSEL R0, R13, R0, !P1 ;  /* 0x000000000d00b208 */ /* 0x000fe40004800000 */
[----:B------:R-:W4:Y:S01]  /*2720*/  LDG.E R13, desc[UR4][R62.64+0x7c] ;  /* 0x00007c043e0d7981 */ /* 0x000f22000c1e1900 */
[----:B------:R-:W-:Y:S02]  /*2730*/  @!P5 FADD R4, R4, 1 ;  /* 0x3f8000000404d421 */ /* 0x000fe40000000000 */
[----:B------:R-:W-:Y:S01]  /*2740*/  FADD R21, R0, 1 ;  /* 0x3f80000000157421 */ /* 0x000fe20000000000 */
[----:B------:R-:W-:Y:S02]  /*2750*/  ISETP.NE.AND P6, PT, R14, 0x1, PT ;  /* 0x000000010e00780c */ /* 0x000fe40003fc5270 */
[----:B------:R-:W-:Y:S01]  /*2760*/  ISETP.NE.AND P5, PT, R91, 0x1, PT ;  /* 0x000000015b00780c */ /* 0x000fe20003fa5270 */
[----:B------:R-:W4:Y:S01]  /*2770*/  LDG.E R14, desc[UR4][R62.64+0x80] ;  /* 0x000080043e0e7981 */ /* 0x000f22000c1e1900 */
[----:B------:R-:W-:Y:S01]  /*2780*/  @!P2 FSEL R0, R21, R0, !P6 ;  /* 0x000000001500a208 */ /* 0x000fe20007000000 */
[----:B------:R-:W-:Y:S01]  /*2790*/  @!P0 FADD R3, R3, 1 ;  /* 0x3f80000003038421 */ /* 0x000fe20000000000 */
[----:B------:R-:W-:Y:S01]  /*27a0*/  ISETP.NE.AND P0, PT, R15, 0x1, PT ;  /* 0x000000010f00780c */ /* 0x000fe20003f05270 */
[----:B------:R-:W-:-:S02]  /*27b0*/  @!P4 FADD R4, R4, 1 ;  /* 0x3f8000000404c421 */ /* 0x000fc40000000000 */
[----:B------:R-:W-:Y:S01]  /*27c0*/  FADD R15, R0, 1 ;  /* 0x3f800000000f7421 */ /* 0x000fe20000000000 */
[----:B------:R-:W-:Y:S01]  /*27d0*/  ISETP.NE.AND P4, PT, R92, 0x1, PT ;  /* 0x000000015c00780c */ /* 0x000fe20003f85270 */
[----:B------:R-:W-:-:S04]  /*27e0*/  @!P3 FADD R3, R3, 1 ;  /* 0x3f8000000303b421 */ /* 0x000fc80000000000 */
[----:B------:R-:W-:Y:S02]  /*27f0*/  @!P5 FSEL R0, R15, R0, !P0 ;  /* 0x000000000f00d208 */ /* 0x000fe40004000000 */
[----:B------:R-:W-:Y:S02]  /*2800*/  ISETP.NE.AND P3, PT, R5, 0x1, PT ;  /* 0x000000010500780c */ /* 0x000fe40003f65270 */
[----:B------:R-:W4:Y:S01]  /*2810*/  LDG.E R5, desc[UR4][R62.64+0x84] ;  /* 0x000084043e057981 */ /* 0x000f22000c1e1900 */
        /* <DEDUP_REMOVED lines=10> */
[----:B------:R-:W-:-:S02]  /*28c0*/  ISETP.NE.AND P4, PT, R8, 0x1, PT ;  /* 0x000000010800780c */ /* 0x000fc40003f85270 */
        /* <DEDUP_REMOVED lines=15> */
[----:B------:R-:W-:Y:S01]  /*29c0*/  @!P0 FSEL R0, R21, R0, !P4 ;  /* 0x0000000015008208 */ /* 0x000fe20006000000 */
[----:B------:R-:W-:Y:S01]  /*29d0*/  @!P2 FADD R4, R4, 1 ;  /* 0x3f8000000404a421 */ /* 0x000fe20000000000 */
[----:B------:R-:W-:Y:S02]  /*29e0*/  ISETP.NE.AND P2, PT, R97, 0x1, PT ;  /* 0x000000016100780c */ /* 0x000fe40003f45270 */
[----:B------:R-:W-:Y:S01]  /*29f0*/  ISETP.NE.AND P1, PT, R17, 0x1, PT ;  /* 0x000000011100780c */ /* 0x000fe20003f25270 */
[----:B------:R-:W-:Y:S01]  /*2a00*/  FADD R17, R0, 1 ;  /* 0x3f80000000117421 */ /* 0x000fe20000000000 */
[----:B------:R-:W-:-:S04]  /*2a10*/  @!P6 FADD R3, R3, 1 ;  /* 0x3f8000000303e421 */ /* 0x000fc80000000000 */
[----:B------:R-:W-:Y:S01]  /*2a20*/  @!P3 FSEL R0, R17, R0, !P1 ;  /* 0x000000001100b208 */ /* 0x000fe20004800000 */
[----:B------:R-:W-:Y:S01]  /*2a30*/  @!P5 FADD R4, R4, 1 ;  /* 0x3f8000000404d421 */ /* 0x000fe20000000000 */
[----:B------:R-:W-:Y:S01]  /*2a40*/  ISETP.NE.AND P5, PT, R98, 0x1, PT ;  /* 0x000000016200780c */ /* 0x000fe20003fa5270 */
[----:B------:R-:W-:Y:S01]  /*2a50*/  @!P0 FADD R3, R3, 1 ;  /* 0x3f80000003038421 */ /* 0x000fe20000000000 */
[----:B------:R-:W4:Y:S01]  /*2a60*/  LDG.E R17, desc[UR4][R62.64+0x98] ;  /* 0x000098043e117981 */ /* 0x000f22000c1e1900 */
[----:B------:R-:W-:Y:S01]  /*2a70*/  @!P4 FADD R4, R4, 1 ;  /* 0x3f8000000404c421 */ /* 0x000fe20000000000 */
[----:B------:R-:W-:Y:S01]  /*2a80*/  ISETP.NE.AND P4, PT, R99, 0x1, PT ;  /* 0x000000016300780c */ /* 0x000fe20003f85270 */
[----:B------:R-:W-:Y:S01]  /*2a90*/  @!P3 FADD R3, R3, 1 ;  /* 0x3f8000000303b421 */ /* 0x000fe20000000000 */
[----:B------:R-:W-:Y:S01]  /*2aa0*/  ISETP.NE.AND P3, PT, R10, 0x1, PT ;  /* 0x000000010a00780c */ /* 0x000fe20003f65270 */
[----:B------:R-:W-:Y:S01]  /*2ab0*/  @!P1 FADD R4, R4, 1 ;  /* 0x3f80000004049421 */ /* 0x000fe20000000000 */
[----:B------:R-:W-:Y:S01]  /*2ac0*/  ISETP.NE.AND P1, PT, R100, 0x1, PT ;  /* 0x000000016400780c */ /* 0x000fe20003f25270 */
[----:B------:R-:W-:Y:S01]  /*2ad0*/  @!P2 FADD R3, R3, 1 ;  /* 0x3f8000000303a421 */ /* 0x000fe20000000000 */
[----:B------:R-:W4:Y:S03]  /*2ae0*/  LDG.E R10, desc[UR4][R62.64+0xa4] ;  /* 0x0000a4043e0a7981 */ /* 0x000f26000c1e1900 */
        /* <DEDUP_REMOVED lines=8> */
[----:B------:R-:W-:-:S05]  /*2b70*/  @!P5 FSEL R0, R7, R0, !P0 ;  /* 0x000000000700d208 */ /* 0x000fca0004000000 */
[----:B------:R-:W-:-:S05]  /*2b80*/  FADD R7, R0, 1 ;  /* 0x3f80000000077421 */ /* 0x000fca0000000000 */
[----:B------:R-:W-:Y:S01]  /*2b90*/  @!P4 FSEL R0, R7, R0, !P3 ;  /* 0x000000000700c208 */ /* 0x000fe20005800000 */
[----:B------:R-:W-:Y:S01]  /*2ba0*/  @!P6 FADD R4, R4, 1 ;  /* 0x3f8000000404e421 */ /* 0x000fe20000000000 */
[----:B---3--:R-:W-:Y:S01]  /*2bb0*/  ISETP.NE.AND P2, PT, R11, 0x1, PT ;  /* 0x000000010b00780c */ /* 0x008fe20003f45270 */
[----:B------:R-:W2:Y:S02]  /*2bc0*/  LDG.E R7, desc[UR4][R62.64+0x9c] ;  /* 0x00009c043e077981 */ /* 0x000ea4000c1e1900 */
[----:B------:R-:W-:Y:S01]  /*2bd0*/  FADD R9, R0, 1 ;  /* 0x3f80000000097421 */ /* 0x000fe20000000000 */
[----:B------:R-:W-:-:S04]  /*2be0*/  ISETP.NE.AND P6, PT, R101, 0x1, PT ;  /* 0x000000016500780c */ /* 0x000fc80003fc5270 */
[----:B------:R-:W-:Y:S01]  /*2bf0*/  @!P1 FSEL R0, R9, R0, !P2 ;  /* 0x0000000009009208 */ /* 0x000fe20005000000 */
[----:B------:R-:W-:Y:S01]  /*2c00*/  @!P0 FADD R4, R4, 1 ;  /* 0x3f80000004048421 */ /* 0x000fe20000000000 */
[----:B------:R-:W-:Y:S01]  /*2c10*/  ISETP.NE.AND P5, PT, R12, 0x1, PT ;  /* 0x000000010c00780c */ /* 0x000fe20003fa5270 */
[----:B------:R-:W3:Y:S02]  /*2c20*/  LDG.E R9, desc[UR4][R62.64+0xa0] ;  /* 0x0000a0043e097981 */ /* 0x000ee4000c1e1900 */
[----:B------:R-:W-:Y:S01]  /*2c30*/  FADD R11, R0, 1 ;  /* 0x3f800000000b7421 */ /* 0x000fe20000000000 */
[----:B------:R-:W-:Y:S01]  /*2c40*/  ISETP.NE.AND P0, PT, R102, 0x1, PT ;  /* 0x000000016600780c */ /* 0x000fe20003f05270 */
[----:B------:R-:W-:Y:S01]  /*2c50*/  @!P3 FADD R4, R4, 1 ;  /* 0x3f8000000404b421 */ /* 0x000fe20000000000 */
[----:B----4-:R-:W-:Y:S01]  /*2c60*/  ISETP.NE.AND P4, PT, R13, 0x1, PT ;  /* 0x000000010d00780c */ /* 0x010fe20003f85270 */
[----:B------:R-:W-:Y:S01]  /*2c70*/  @!P6 FADD R3, R3, 1 ;  /* 0x3f8000000303e421 */ /* 0x000fe20000000000 */
[----:B------:R-:W-:Y:S01]  /*2c80*/  @!P6 FSEL R0, R11, R0, !P5 ;  /* 0x000000000b00e208 */ /* 0x000fe20006800000 */
[----:B------:R-:W4:Y:S01]  /*2c90*/  LDG.E R12, desc[UR4][R62.64+0xb0] ;  /* 0x0000b0043e0c7981 */ /* 0x000f22000c1e1900 */
[----:B------:R-:W-:-:S03]  /*2ca0*/  ISETP.NE.AND P3, PT, R103, 0x1, PT ;  /* 0x000000016700780c */ /* 0x000fc60003f65270 */
[----:B------:R-:W-:-:S05]  /*2cb0*/  FADD R11, R0, 1 ;  /* 0x3f800000000b7421 */ /* 0x000fca0000000000 */
[----:B------:R-:W-:Y:S01]  /*2cc0*/  @!P0 FSEL R0, R11, R0, !P4 ;  /* 0x000000000b008208 */ /* 0x000fe20006000000 */
[----:B------:R-:W-:Y:S01]  /*2cd0*/  @!P2 FADD R4, R4, 1 ;  /* 0x3f8000000404a421 */ /* 0x000fe20000000000 */
[----:B------:R-:W-:Y:S01]  /*2ce0*/  ISETP.NE.AND P1, PT, R14, 0x1, PT ;  /* 0x000000010e00780c */ /* 0x000fe20003f25270 */
[----:B------:R-:W4:Y:S02]  /*2cf0*/  LDG.E R11, desc[UR4][R62.64+0xa8] ;  /* 0x0000a8043e0b7981 */ /* 0x000f24000c1e1900 */
[----:B------:R-:W-:Y:S01]  /*2d00*/  FADD R13, R0, 1 ;  /* 0x3f800000000d7421 */ /* 0x000fe20000000000 */
[----:B------:R-:W-:Y:S01]  /*2d10*/  ISETP.NE.AND P2, PT, R104, 0x1, PT ;  /* 0x000000016800780c */ /* 0x000fe20003f45270 */
[----:B------:R-:W-:Y:S01]  /*2d20*/  @!P5 FADD R4, R4, 1 ;  /* 0x3f8000000404d421 */ /* 0x000fe20000000000 */
[----:B------:R-:W-:Y:S01]  /*2d30*/  ISETP.NE.AND P6, PT, R5, 0x1, PT ;  /* 0x000000010500780c */ /* 0x000fe20003fc5270 */
[----:B------:R-:W-:Y:S01]  /*2d40*/  @!P0 FADD R3, R3, 1 ;  /* 0x3f80000003038421 */ /* 0x000fe20000000000 */
[----:B------:R-:W-:Y:S01]  /*2d50*/  @!P3 FSEL R0, R13, R0, !P1 ;  /* 0x000000000d00b208 */ /* 0x000fe20004800000 */
[----:B------:R-:W4:Y:S01]  /*2d60*/  LDG.E R5, desc[UR4][R62.64+0xac] ;  /* 0x0000ac043e057981 */ /* 0x000f22000c1e1900 */
[----:B------:R-:W-:-:S03]  /*2d70*/  ISETP.NE.AND P5, PT, R105, 0x1, PT ;  /* 0x000000016900780c */ /* 0x000fc60003fa5270 */
[----:B------:R-:W-:Y:S01]  /*2d80*/  FADD R13, R0, 1 ;  /* 0x3f800000000d7421 */ /* 0x000fe20000000000 */
[----:B------:R-:W4:Y:S04]  /*2d90*/  LDG.E R14, desc[UR4][R62.64+0xc8] ;  /* 0x0000c8043e0e7981 */ /* 0x000f28000c1e1900 */
[----:B------:R-:W-:Y:S01]  /*2da0*/  @!P2 FSEL R0, R13, R0, !P6 ;  /* 0x000000000d00a208 */ /* 0x000fe20007000000 */
[----:B------:R-:W-:Y:S01]  /*2db0*/  @!P4 FADD R4, R4, 1 ;  /* 0x3f8000000404c421 */ /* 0x000fe20000000000 */
[----:B------:R-:W-:-:S03]  /*2dc0*/  ISETP.NE.AND P0, PT, R15, 0x1, PT ;  /* 0x000000010f00780c */ /* 0x000fc60003f05270 */
[----:B------:R-:W-:Y:S01]  /*2dd0*/  FADD R13, R0, 1 ;  /* 0x3f800000000d7421 */ /* 0x000fe20000000000 */
[----:B------:R-:W-:-:S04]  /*2de0*/  ISETP.NE.AND P4, PT, R106, 0x1, PT ;  /* 0x000000016a00780c */ /* 0x000fc80003f85270 */
[----:B------:R-:W-:Y:S01]  /*2df0*/  @!P5 FSEL R0, R13, R0, !P0 ;  /* 0x000000000d00d208 */ /* 0x000fe20004000000 */
[----:B------:R-:W-:Y:S01]  /*2e00*/  @!P3 FADD R3, R3, 1 ;  /* 0x3f8000000303b421 */ /* 0x000fe20000000000 */
[----:B------:R-:W-:Y:S01]  /*2e10*/  ISETP.NE.AND P3, PT, R20, 0x1, PT ;  /* 0x000000011400780c */ /* 0x000fe20003f65270 */
[----:B------:R-:W-:Y:S01]  /*2e20*/  @!P1 FADD R4, R4, 1 ;  /* 0x3f80000004049421 */ /* 0x000fe20000000000 */
[----:B------:R-:W4:Y:S01]  /*2e30*/  LDG.E R13, desc[UR4][R62.64+0xb4] ;  /* 0x0000b4043e0d7981 */ /* 0x000f22000c1e1900 */
[----:B------:R-:W-:Y:S01]  /*2e40*/  FADD R15, R0, 1 ;  /* 0x3f800000000f7421 */ /* 0x000fe20000000000 */
[----:B------:R-:W-:Y:S01]  /*2e50*/  ISETP.NE.AND P1, PT, R107, 0x1, PT ;  /* 0x000000016b00780c */ /* 0x000fe20003f25270 */
[----:B------:R-:W-:Y:S01]  /*2e60*/  @!P2 FADD R3, R3, 1 ;  /* 0x3f8000000303a421 */ /* 0x000fe20000000000 */
[----:B------:R-:W4:Y:S02]  /*2e70*/  LDG.E R20, desc[UR4][R62.64+0xc0] ;  /* 0x0000c0043e147981 */ /* 0x000f24000c1e1900 */
[----:B------:R-:W-:Y:S01]  /*2e80*/  @!P4 FSEL R0, R15, R0, !P3 ;  /* 0x000000000f00c208 */ /* 0x000fe20005800000 */
[----:B------:R-:W-:Y:S01]  /*2e90*/  @!P6 FADD R4, R4, 1 ;  /* 0x3f8000000404e421 */ /* 0x000fe20000000000 */
[----:B------:R-:W-:-:S03]  /*2ea0*/  ISETP.NE.AND P2, PT, R6, 0x1, PT ;  /* 0x000000010600780c */ /* 0x000fc60003f45270 */
[----:B------:R-:W-:Y:S01]  /*2eb0*/  FADD R15, R0, 1 ;  /* 0x3f800000000f7421 */ /* 0x000fe20000000000 */
[----:B------:R-:W-:Y:S01]  /*2ec0*/  ISETP.NE.AND P6, PT, R108, 0x1, PT ;  /* 0x000000016c00780c */ /* 0x000fe20003fc5270 */
[----:B------:R-:W4:Y:S01]  /*2ed0*/  LDG.E R6, desc[UR4][R62.64+0xb8] ;  /* 0x0000b8043e067981 */ /* 0x000f22000c1e1900 */
[----:B------:R-:W-:Y:S02]  /*2ee0*/  @!P5 FADD R3, R3, 1 ;  /* 0x3f8000000303d421 */ /* 0x000fe40000000000 */
[----:B------:R-:W-:Y:S02]  /*2ef0*/  @!P1 FSEL R0, R15, R0, !P2 ;  /* 0x000000000f009208 */ /* 0x000fe40005000000 */
[----:B------:R-:W-:Y:S02]  /*2f00*/  ISETP.NE.AND P5, PT, R8, 0x1, PT ;  /* 0x000000010800780c */ /* 0x000fe40003fa5270 */
[----:B------:R-:W4:Y:S01]  /*2f10*/  LDG.E R8, desc[UR4][R62.64+0xbc] ;  /* 0x0000bc043e087981 */ /* 0x000f22000c1e1900 */
[----:B------:R-:W-:-:S05]  /*2f20*/  FADD R15, R0, 1 ;  /* 0x3f800000000f7421 */ /* 0x000fca0000000000 */
[----:B------:R-:W-:Y:S02]  /*2f30*/  @!P6 FSEL R0, R15, R0, !P5 ;  /* 0x000000000f00e208 */ /* 0x000fe40006800000 */
[----:B------:R-:W4:Y:S01]  /*2f40*/  LDG.E R15, desc[UR4][R62.64+0xc4] ;  /* 0x0000c4043e0f7981 */ /* 0x000f22000c1e1900 */
[----:B------:R-:W-:Y:S01]  /*2f50*/  @!P0 FADD R4, R4, 1 ;  /* 0x3f80000004048421 */ /* 0x000fe20000000000 */
[----:B------:R-:W-:Y:S01]  /*2f60*/  ISETP.NE.AND P0, PT, R109, 0x1, PT ;  /* 0x000000016d00780c */ /* 0x000fe20003f05270 */
[----:B------:R-:W-:Y:S02]  /*2f70*/  @!P4 FADD R3, R3, 1 ;  /* 0x3f8000000303c421 */ /* 0x000fe40000000000 */
[----:B------:R-:W-:Y:S01]  /*2f80*/  @!P3 FADD R4, R4, 1 ;  /* 0x3f8000000404b421 */ /* 0x000fe20000000000 */
[----:B------:R-:W-:Y:S01]  /*2f90*/  ISETP.NE.AND P3, PT, R110, 0x1, PT ;  /* 0x000000016e00780c */ /* 0x000fe20003f65270 */
[----:B------:R-:W-:Y:S01]  /*2fa0*/  @!P1 FADD R3, R3, 1 ;  /* 0x3f80000003039421 */ /* 0x000fe20000000000 */
[----:B------:R-:W-:Y:S01]  /*2fb0*/  ISETP.NE.AND P4, PT, R17, 0x1, PT ;  /* 0x000000011100780c */ /* 0x000fe20003f85270 */
[----:B------:R-:W-:-:S06]  /*2fc0*/  FADD R17, R0, 1 ;  /* 0x3f80000000117421 */ /* 0x000fcc0000000000 */
[----:B------:R-:W-:Y:S01]  /*2fd0*/  @!P0 FSEL R0, R17, R0, !P4 ;  /* 0x0000000011008208 */ /* 0x000fe20006000000 */
[----:B------:R-:W-:Y:S01]  /*2fe0*/  @!P2 FADD R4, R4, 1 ;  /* 0x3f8000000404a421 */ /* 0x000fe20000000000 */
[----:B------:R-:W-:Y:S01]  /*2ff0*/  ISETP.NE.AND P2, PT, R111, 0x1, PT ;  /* 0x000000016f00780c */ /* 0x000fe20003f45270 */
[----:B------:R-:W-:Y:S02]  /*3000*/  @!P6 FADD R3, R3, 1 ;  /* 0x3f8000000303e421 */ /* 0x000fe40000000000 */
[----:B------:R-:W-:Y:S01]  /*3010*/  @!P5 FADD R4, R4, 1 ;  /* 0x3f8000000404d421 */ /* 0x000fe20000000000 */
[----:B------:R-:W-:Y:S01]  /*3020*/  ISETP.NE.AND P5, PT, R112, 0x1, PT ;  /* 0x000000017000780c */ /* 0x000fe20003fa5270 */
[----:B------:R-:W-:Y:S01]  /*3030*/  @!P0 FADD R3, R3, 1 ;  /* 0x3f80000003038421 */ /* 0x000fe20000000000 */
[----:B------:R-:W-:Y:S01]  /*3040*/  ISETP.NE.AND P0, PT, R10, 0x1, PT ;  /* 0x000000010a00780c */ /* 0x000fe20003f05270 */
[----:B------:R-:W-:Y:S01]  /*3050*/  @!P4 FADD R4, R4, 1 ;  /* 0x3f8000000404c421 */ /* 0x000fe20000000000 */
[----:B------:R-:W-:Y:S01]  /*3060*/  ISETP.NE.AND P4, PT, R113, 0x1, PT ;  /* 0x000000017100780c */ /* 0x000fe20003f85270 */
[----:B------:R-:W-:-:S04]  /*3070*/  @!P3 FADD R3, R3, 1 ;  /* 0x3f8000000303b421 */ /* 0x000fc80000000000 */
[----:B------:R-:W-:-:S04]  /*3080*/  @!P2 FADD R3, R3, 1 ;  /* 0x3f8000000303a421 */ /* 0x000fc80000000000 */
[----:B------:R-:W-:-:S04]  /*3090*/  @!P5 FADD R3, R3, 1 ;  /* 0x3f8000000303d421 */ /* 0x000fc80000000000 */
[----:B------:R-:W-:Y:S01]  /*30a0*/  @!P4 FADD R3, R3, 1 ;  /* 0x3f8000000303c421 */ /* 0x000fe20000000000 */
[----:B--2---:R-:W-:Y:S01]  /*30b0*/  ISETP.NE.AND P1, PT, R7, 0x1, PT ;  /* 0x000000010700780c */ /* 0x004fe20003f25270 */
[----:B------:R-:W-:-:S05]  /*30c0*/  FADD R7, R0, 1 ;  /* 0x3f80000000077421 */ /* 0x000fca0000000000 */
[----:B------:R-:W-:Y:S02]  /*30d0*/  @!P3 FSEL R0, R7, R0, !P1 ;  /* 0x000000000700b208 */ /* 0x000fe40004800000 */
[----:B---3--:R-:W-:-:S03]  /*30e0*/  ISETP.NE.AND P6, PT, R9, 0x1, PT ;  /* 0x000000010900780c */ /* 0x008fc60003fc5270 */
[----:B------:R-:W-:-:S05]  /*30f0*/  FADD R7, R0, 1 ;  /* 0x3f80000000077421 */ /* 0x000fca0000000000 */
[----:B------:R-:W-:-:S05]  /*3100*/  @!P2 FSEL R0, R7, R0, !P6 ;  /* 0x000000000700a208 */ /* 0x000fca0007000000 */
[----:B------:R-:W-:-:S05]  /*3110*/  FADD R7, R0, 1 ;  /* 0x3f80000000077421 */ /* 0x000fca0000000000 */
[----:B------:R-:W-:Y:S01]  /*3120*/  @!P5 FSEL R0, R7, R0, !P0 ;  /* 0x000000000700d208 */ /* 0x000fe20004000000 */
[----:B------:R-:W-:Y:S01]  /*3130*/  @!P1 FADD R4, R4, 1 ;  /* 0x3f80000004049421 */ /* 0x000fe20000000000 */
[----:B------:R-:W-:Y:S02]  /*3140*/  ISETP.NE.AND P1, PT, R114, 0x1, PT ;  /* 0x000000017200780c */ /* 0x000fe40003f25270 */
[----:B----4-:R-:W-:Y:S01]  /*3150*/  ISETP.NE.AND P3, PT, R11, 0x1, PT ;  /* 0x000000010b00780c */ /* 0x010fe20003f65270 */
[----:B------:R-:W-:-:S05]  /*3160*/  FADD R7, R0, 1 ;  /* 0x3f80000000077421 */ /* 0x000fca0000000000 */
[----:B------:R-:W-:Y:S02]  /*3170*/  @!P4 FSEL R0, R7, R0, !P3 ;  /* 0x000000000700c208 */ /* 0x000fe40005800000 */
[----:B------:R-:W-:Y:S01]  /*3180*/  ISETP.NE.AND P2, PT, R5, 0x1, PT ;  /* 0x000000010500780c */ /* 0x000fe20003f45270 */
[----:B------:R-:W-:Y:S02]  /*3190*/  @!P6 FADD R4, R4, 1 ;  /* 0x3f8000000404e421 */ /* 0x000fe40000000000 */
[----:B------:R-:W-:Y:S01]  /*31a0*/  FADD R5, R0, 1 ;  /* 0x3f80000000057421 */ /* 0x000fe20000000000 */
[----:B------:R-:W-:-:S04]  /*31b0*/  ISETP.NE.AND P6, PT, R115, 0x1, PT ;  /* 0x000000017300780c */ /* 0x000fc80003fc5270 */
[----:B------:R-:W-:Y:S01]  /*31c0*/  @!P1 FSEL R0, R5, R0, !P2 ;  /* 0x0000000005009208 */ /* 0x000fe20005000000 */
[----:B------:R-:W-:Y:S01]  /*31d0*/  @!P0 FADD R4, R4, 1 ;  /* 0x3f80000004048421 */ /* 0x000fe20000000000 */
[----:B------:R-:W-:-:S03]  /*31e0*/  ISETP.NE.AND P5, PT, R12, 0x1, PT ;  /* 0x000000010c00780c */ /* 0x000fc60003fa5270 */
        /* <DEDUP_REMOVED lines=9> */
[----:B------:R-:W-:Y:S01]  /*3280*/  @!P2 FADD R4, R4, 1 ;  /* 0x3f8000000404a421 */ /* 0x000fe20000000000 */
[----:B------:R-:W-:Y:S02]  /*3290*/  ISETP.NE.AND P2, PT, R118, 0x1, PT ;  /* 0x000000017600780c */ /* 0x000fe40003f45270 */
[----:B------:R-:W-:Y:S01]  /*32a0*/  FADD R5, R0, 1 ;  /* 0x3f80000000057421 */ /* 0x000fe20000000000 */
[----:B------:R-:W-:Y:S01]  /*32b0*/  ISETP.NE.AND P1, PT, R6, 0x1, PT ;  /* 0x000000010600780c */ /* 0x000fe20003f25270 */
[----:B------:R-:W-:Y:S01]  /*32c0*/  @!P6 FADD R3, R3, 1 ;  /* 0x3f8000000303e421 */ /* 0x000fe20000000000 */
[----:B------:R-:W-:Y:S02]  /*32d0*/  @!P5 FADD R4, R4, 1 ;  /* 0x3f8000000404d421 */ /* 0x000fe40000000000 */
[----:B------:R-:W-:-:S02]  /*32e0*/  @!P3 FSEL R0, R5, R0, !P1 ;  /* 0x000000000500b208 */ /* 0x000fc40004800000 */
[----:B------:R-:W-:Y:S01]  /*32f0*/  ISETP.NE.AND P6, PT, R8, 0x1, PT ;  /* 0x000000010800780c */ /* 0x000fe20003fc5270 */
[----:B------:R-:W-:Y:S01]  /*3300*/  @!P0 FADD R3, R3, 1 ;  /* 0x3f80000003038421 */ /* 0x000fe20000000000 */
[----:B------:R-:W-:Y:S01]  /*3310*/  ISETP.NE.AND P0, PT, R119, 0x1, PT ;  /* 0x000000017700780c */ /* 0x000fe20003f05270 */
[----:B------:R-:W-:Y:S01]  /*3320*/  @!P4 FADD R4, R4, 1 ;  /* 0x3f8000000404c421 */ /* 0x000fe20000000000 */
[----:B------:R-:W-:Y:S01]  /*3330*/  ISETP.NE.AND P5, PT, R20, 0x1, PT ;  /* 0x000000011400780c */ /* 0x000fe20003fa5270 */
[----:B------:R-:W-:Y:S01]  /*3340*/  FADD R5, R0, 1 ;  /* 0x3f80000000057421 */ /* 0x000fe20000000000 */
[----:B------:R-:W-:Y:S01]  /*3350*/  @!P3 FADD R3, R3, 1 ;  /* 0x3f8000000303b421 */ /* 0x000fe20000000000 */
[----:B------:R-:W-:Y:S01]  /*3360*/  ISETP.NE.AND P4, PT, R120, 0x1, PT ;  /* 0x000000017800780c */ /* 0x000fe20003f85270 */
[----:B------:R-:W-:Y:S01]  /*3370*/  @!P1 FADD R4, R4, 1 ;  /* 0x3f80000004049421 */ /* 0x000fe20000000000 */
[----:B------:R-:W-:Y:S01]  /*3380*/  ISETP.NE.AND P3, PT, R15, 0x1, PT ;  /* 0x000000010f00780c */ /* 0x000fe20003f65270 */
[----:B------:R-:W-:Y:S01]  /*3390*/  @!P2 FADD R3, R3, 1 ;  /* 0x3f8000000303a421 */ /* 0x000fe20000000000 */
[----:B------:R-:W-:-:S02]  /*33a0*/  @!P2 FSEL R0, R5, R0, !P6 ;  /* 0x000000000500a208 */ /* 0x000fc40007000000 */
[----:B------:R-:W-:Y:S01]  /*33b0*/  ISETP.NE.AND P1, PT, R121, 0x1, PT ;  /* 0x000000017900780c */ /* 0x000fe20003f25270 */
[----:B------:R-:W-:Y:S01]  /*33c0*/  @!P6 FADD R4, R4, 1 ;  /* 0x3f8000000404e421 */ /* 0x000fe20000000000 */
[----:B------:R-:W-:Y:S01]  /*33d0*/  ISETP.NE.AND P2, PT, R14, 0x1, PT ;  /* 0x000000010e00780c */ /* 0x000fe20003f45270 */
[----:B------:R-:W-:Y:S02]  /*33e0*/  @!P0 FADD R3, R3, 1 ;  /* 0x3f80000003038421 */ /* 0x000fe40000000000 */
[----:B------:R-:W-:Y:S02]  /*33f0*/  @!P5 FADD R4, R4, 1 ;  /* 0x3f8000000404d421 */ /* 0x000fe40000000000 */
[----:B------:R-:W-:Y:S02]  /*3400*/  @!P4 FADD R3, R3, 1 ;  /* 0x3f8000000303c421 */ /* 0x000fe40000000000 */
[----:B------:R-:W-:-:S04]  /*3410*/  @!P3 FADD R4, R4, 1 ;  /* 0x3f8000000404b421 */ /* 0x000fc80000000000 */
[----:B------:R-:W-:Y:S02]  /*3420*/  @!P1 FADD R3, R3, 1 ;  /* 0x3f80000003039421 */ /* 0x000fe40000000000 */
[----:B------:R-:W-:-:S04]  /*3430*/  @!P2 FADD R4, R4, 1 ;  /* 0x3f8000000404a421 */ /* 0x000fc80000000000 */
[----:B------:R-:W-:-:S06]  /*3440*/  FADD R4, R3, R4 ;  /* 0x0000000403047221 */ /* 0x000fcc0000000000 */
[----:B------:R-:W0:Y:S01]  /*3450*/  F2F.F64.F32 R4, R4 ;  /* 0x0000000400047310 */ /* 0x000e220000201800 */
[----:B------:R-:W-:Y:S01]  /*3460*/  FADD R3, R0, 1 ;  /* 0x3f80000000037421 */ /* 0x000fe20000000000 */
[----:B------:R-:W-:-:S06]  /*3470*/  IMAD.MOV.U32 R6, RZ, RZ, 0x1 ;  /* 0x00000001ff067424 */ /* 0x000fcc00078e00ff */
[----:B0-----:R-:W0:Y:S01]  /*3480*/  MUFU.RCP64H R7, R5 ;  /* 0x0000000500077308 */ /* 0x001e220000001800 */
[----:B------:R-:W-:-:S05]  /*3490*/  @!P0 FSEL R0, R3, R0, !P5 ;  /* 0x0000000003008208 */ /* 0x000fca0006800000 */
[----:B------:R-:W-:-:S05]  /*34a0*/  FADD R3, R0, 1 ;  /* 0x3f80000000037421 */ /* 0x000fca0000000000 */
[----:B------:R-:W-:Y:S01]  /*34b0*/  @!P4 FSEL R0, R3, R0, !P3 ;  /* 0x000000000300c208 */ /* 0x000fe20005800000 */
[----:B0-----:R-:W-:-:S04]  /*34c0*/  DFMA R8, -R4, R6, 1 ;  /* 0x3ff000000408742b */ /* 0x001fc80000000106 */
[----:B------:R-:W-:-:S04]  /*34d0*/  FADD R3, R0, 1 ;  /* 0x3f80000000037421 */ /* 0x000fc80000000000 */
[----:B------:R-:W-:Y:S01]  /*34e0*/  DFMA R8, R8, R8, R8 ;  /* 0x000000080808722b */ /* 0x000fe20000000008 */
[----:B------:R-:W-:-:S07]  /*34f0*/  @!P1 FSEL R0, R3, R0, !P2 ;  /* 0x0000000003009208 */ /* 0x000fce0005000000 */
[----:B------:R-:W-:Y:S01]  /*3500*/  DFMA R8, R6, R8, R6 ;  /* 0x000000080608722b */ /* 0x000fe20000000006 */
[----:B------:R-:W0:Y:S07]  /*3510*/  F2F.F64.F32 R6, R0 ;  /* 0x0000000000067310 */ /* 0x000e2e0000201800 */
[----:B------:R-:W-:-:S08]  /*3520*/  DFMA R12, -R4, R8, 1 ;  /* 0x3ff00000040c742b */ /* 0x000fd00000000108 */
[----:B------:R-:W-:Y:S02]  /*3530*/  DFMA R12, R8, R12, R8 ;  /* 0x0000000c080c722b */ /* 0x000fe40000000008 */
[----:B0-----:R-:W-:-:S08]  /*3540*/  DADD R6, R6, R6 ;  /* 0x0000000006067229 */ /* 0x001fd00000000006 */
[----:B------:R-:W-:-:S08]  /*3550*/  DMUL R10, R6, R12 ;  /* 0x0000000c060a7228 */ /* 0x000fd00000000000 */
[----:B------:R-:W-:-:S08]  /*3560*/  DFMA R8, -R4, R10, R6 ;  /* 0x0000000a0408722b */ /* 0x000fd00000000106 */
[----:B------:R-:W-:Y:S01]  /*3570*/  DFMA R8, R12, R8, R10 ;  /* 0x000000080c08722b */ /* 0x000fe2000000000a */
[----:B------:R-:W-:-:S09]  /*3580*/  FSETP.GEU.AND P1, PT, |R7|, 6.5827683646048100446e-37, PT ;  /* 0x036000000700780b */ /* 0x000fd20003f2e200 */
[----:B------:R-:W-:-:S05]  /*3590*/  FFMA R3, RZ, R5, R9 ;  /* 0x00000005ff037223 */ /* 0x000fca0000000009 */
[----:B------:R-:W-:Y:S01]  /*35a0*/  FSETP.GT.AND P0, PT, |R3|, 1.469367938527859385e-39, PT ;  /* 0x001000000300780b */ /* 0x000fe20003f04200 */
[----:B------:R-:W-:Y:S01]  /*35b0*/  VIADD R18, R18, 0x1 ;  /* 0x0000000112127836 */ /* 0x000fe20000000000 */
[----:B------:R-:W-:Y:S04]  /*35c0*/  BSSY.RECONVERGENT B0, `(.L_x_1) ;  /* 0x0000006000007945 */ /* 0x000fe80003800200 */
[----:B------:R-:W-:-:S04]  /*35d0*/  ISETP.NE.AND P2, PT, R18, RZ, PT ;  /* 0x000000ff1200720c */ /* 0x000fc80003f45270 */
[----:B------:R-:W-:-:S03]  /*35e0*/  P2R R17, PR, RZ, 0x4 ;  /* 0x00000004ff117803 */ /* 0x000fc60000000000 */
[----:B------:R-:W-:Y:S06]  /*35f0*/  @P0 BRA P1, `(.L_x_2) ;  /* 0x0000000000080947 */ /* 0x000fec0000800000 */
[----:B------:R-:W-:-:S07]  /*3600*/  MOV R0, 0x3620 ;  /* 0x0000362000007802 */ /* 0x000fce0000000f00 */
[----:B------:R-:W-:Y:S05]  /*3610*/  CALL.REL.NOINC `($__internal_0_$__cuda_sm20_div_rn_f64_full) ;  /* 0x0000000000547944 */ /* 0x000fea0003c00000 */
.L_x_2:
[----:B------:R-:W-:Y:S05]  /*3620*/  BSYNC.RECONVERGENT B0 ;  /* 0x0000000000007941 */ /* 0x000fea0003800200 */
.L_x_1:
[----:B------:R-:W-:Y:S01]  /*3630*/  DMUL R12, R8, 10000 ;  /* 0x40c38800080c7828 */ /* 0x000fe20000000000 */
[----:B------:R-:W0:Y:S01]  /*3640*/  LDCU UR4, c[0x0][0x2f8] ;  /* 0x00005f00ff0477ac */ /* 0x000e220008000800 */
[----:B------:R-:W-:Y:S01]  /*3650*/  MOV R8, 0x0 ;  /* 0x0000000000087802 */ /* 0x000fe20000000f00 */
[----:B------:R-:W-:Y:S02]  /*3660*/  IMAD.MOV.U32 R6, RZ, RZ, R16 ;  /* 0x000000ffff067224 */ /* 0x000fe400078e0010 */
[----:B------:R-:W-:Y:S01]  /*3670*/  IMAD.MOV.U32 R7, RZ, RZ, R2 ;  /* 0x000000ffff077224 */ /* 0x000fe200078e0002 */
[----:B------:R-:W1:Y:S02]  /*3680*/  F2F.F32.F64 R10, R12 ;  /* 0x0000000c000a7310 */ /* 0x000e640000301000 */
[----:B------:R-:W2:Y:S01]  /*3690*/  LDC.64 R8, c[0x4][R8] ;  /* 0x0100000008087b82 */ /* 0x000ea20000000a00 */
[----:B0-----:R-:W-:Y:S01]  /*36a0*/  VIADD R3, R16, -UR4 ;  /* 0x8000000410037c36 */ /* 0x001fe20008000000 */
[----:B------:R-:W0:Y:S04]  /*36b0*/  LDCU.64 UR4, c[0x4][0x8] ;  /* 0x01000100ff0477ac */ /* 0x000e280008000a00 */
[----:B-1----:R-:W1:Y:S02]  /*36c0*/  F2F.F64.F32 R10, R10 ;  /* 0x0000000a000a7310 */ /* 0x002e640000201800 */
[----:B-1----:R1:W-:Y:S01]  /*36d0*/  STL.64 [R3], R10 ;  /* 0x0000000a03007387 */ /* 0x0023e20000100a00 */
[----:B0-----:R-:W-:-:S02]  /*36e0*/  IMAD.U32 R4, RZ, RZ, UR4 ;  /* 0x00000004ff047e24 */ /* 0x001fc4000f8e00ff */
[----:B------:R-:W-:-:S07]  /*36f0*/  IMAD.U32 R5, RZ, RZ, UR5 ;  /* 0x00000005ff057e24 */ /* 0x000fce000f8e00ff */
[----:B------:R-:W-:-:S07]  /*3700*/  LEPC R20, `(.L_x_3) ;  /* 0x000000001014794e */ /* 0x000fce0000000000 */
[----:B-12---:R-:W-:Y:S05]  /*3710*/  CALL.ABS.NOINC R8 ;  /* 0x0000000008007343 */ /* 0x006fea0003c00000 */
.L_x_3:
[----:B------:R-:W-:Y:S02]  /*3720*/  ISETP.NE.AND P6, PT, R17, RZ, PT ;  /* 0x000000ff1100720c */ /* 0x000fe40003fc5270 */
[----:B------:R-:W-:-:S05]  /*3730*/  IADD3 R62, P0, PT, R62, 0x194, RZ ;  /* 0x000001943e3e7810 */ /* 0x000fca0007f1e0ff */
[----:B------:R-:W-:-:S06]  /*3740*/  IMAD.X R63, RZ, RZ, R63, P0 ;  /* 0x000000ffff3f7224 */ /* 0x000fcc00000e063f */
[----:B------:R-:W-:Y:S05]  /*3750*/  @P6 BRA `(.L_x_4) ;  /* 0xffffffd000606947 */ /* 0x000fea000383ffff */
[----:B------:R-:W-:Y:S05]  /*3760*/  EXIT ;  /* 0x000000000000794d */ /* 0x000fea0003800000 */
        .weak           $__internal_0_$__cuda_sm20_div_rn_f64_full
        .type           $__internal_0_$__cuda_sm20_div_rn_f64_full,@function
        .size           $__internal_0_$__cuda_sm20_div_rn_f64_full,(.L_x_11 - $__internal_0_$__cuda_sm20_div_rn_f64_full)
$__internal_0_$__cuda_sm20_div_rn_f64_full:
[----:B------:R-:W-:Y:S01]  /*3770*/  FSETP.GEU.AND P2, PT, |R7|, 1.469367938527859385e-39, PT ;  /* 0x001000000700780b */ /* 0x000fe20003f4e200 */
[----:B------:R-:W-:Y:S01]  /*3780*/  IMAD.MOV.U32 R123, RZ, RZ, 0x1ca00000 ;  /* 0x1ca00000ff7b7424 */ /* 0x000fe200078e00ff */
[C---:B------:R-:W-:Y:S01]  /*3790*/  FSETP.GEU.AND P0, PT, |R5|.reuse, 1.469367938527859385e-39, PT ;  /* 0x001000000500780b */ /* 0x040fe20003f0e200 */
[----:B------:R-:W-:Y:S01]  /*37a0*/  IMAD.MOV.U32 R14, RZ, RZ, R6 ;  /* 0x000000ffff0e7224 */ /* 0x000fe200078e0006 */
[----:B------:R-:W-:Y:S01]  /*37b0*/  LOP3.LUT R20, R5, 0x800fffff, RZ, 0xc0, !PT ;  /* 0x800fffff05147812 */ /* 0x000fe200078ec0ff */
[----:B------:R-:W-:Y:S01]  /*37c0*/  IMAD.MOV.U32 R10, RZ, RZ, 0x1 ;  /* 0x00000001ff0a7424 */ /* 0x000fe200078e00ff */
[----:B------:R-:W-:Y:S01]  /*37d0*/  LOP3.LUT R3, R7, 0x7ff00000, RZ, 0xc0, !PT ;  /* 0x7ff0000007037812 */ /* 0x000fe200078ec0ff */
[----:B------:R-:W-:Y:S01]  /*37e0*/  BSSY.RECONVERGENT B1, `(.L_x_5) ;  /* 0x0000050000017945 */ /* 0x000fe20003800200 */
[----:B------:R-:W-:Y:S01]  /*37f0*/  LOP3.LUT R21, R20, 0x3ff00000, RZ, 0xfc, !PT ;  /* 0x3ff0000014157812 */ /* 0x000fe200078efcff */
[----:B------:R-:W-:Y:S01]  /*3800*/  IMAD.MOV.U32 R20, RZ, RZ, R4 ;  /* 0x000000ffff147224 */ /* 0x000fe200078e0004 */
[----:B------:R-:W-:-:S03]  /*3810*/  LOP3.LUT R124, R5, 0x7ff00000, RZ, 0xc0, !PT ;  /* 0x7ff00000057c7812 */ /* 0x000fc600078ec0ff */
[----:B------:R-:W-:Y:S02]  /*3820*/  @!P2 LOP3.LUT R8, R5, 0x7ff00000, RZ, 0xc0, !PT ;  /* 0x7ff000000508a812 */ /* 0x000fe400078ec0ff */
[----:B------:R-:W-:Y:S01]  /*3830*/  @!P0 DMUL R20, R4, 8.98846567431157953865e+307 ;  /* 0x7fe0000004148828 */ /* 0x000fe20000000000 */
[C---:B------:R-:W-:Y:S02]  /*3840*/  ISETP.GE.U32.AND P1, PT, R3.reuse, R124, PT ;  /* 0x0000007c0300720c */ /* 0x040fe40003f26070 */
[----:B------:R-:W-:Y:S01]  /*3850*/  @!P2 ISETP.GE.U32.AND P3, PT, R3, R8, PT ;  /* 0x000000080300a20c */ /* 0x000fe20003f66070 */
[----:B------:R-:W-:Y:S01]  /*3860*/  @!P2 IMAD.MOV.U32 R8, RZ, RZ, RZ ;  /* 0x000000ffff08a224 */ /* 0x000fe200078e00ff */
[C---:B------:R-:W-:Y:S01]  /*3870*/  SEL R15, R123.reuse, 0x63400000, !P1 ;  /* 0x634000007b0f7807 */ /* 0x040fe20004800000 */
[----:B------:R-:W0:Y:S01]  /*3880*/  MUFU.RCP64H R11, R21 ;  /* 0x00000015000b7308 */ /* 0x000e220000001800 */
[----:B------:R-:W-:Y:S02]  /*3890*/  @!P2 SEL R9, R123, 0x63400000, !P3 ;  /* 0x634000007b09a807 */ /* 0x000fe40005800000 */
[----:B------:R-:W-:-:S02]  /*38a0*/  LOP3.LUT R15, R15, 0x800fffff, R7, 0xf8, !PT ;  /* 0x800fffff0f0f7812 */ /* 0x000fc400078ef807 */
[----:B------:R-:W-:Y:S02]  /*38b0*/  @!P2 LOP3.LUT R9, R9, 0x80000000, R7, 0xf8, !PT ;  /* 0x800000000909a812 */ /* 0x000fe400078ef807 */
[----:B------:R-:W-:Y:S02]  /*38c0*/  @!P0 LOP3.LUT R124, R21, 0x7ff00000, RZ, 0xc0, !PT ;  /* 0x7ff00000157c8812 */ /* 0x000fe400078ec0ff */
[----:B------:R-:W-:-:S06]  /*38d0*/  @!P2 LOP3.LUT R9, R9, 0x100000, RZ, 0xfc, !PT ;  /* 0x001000000909a812 */ /* 0x000fcc00078efcff */
[----:B------:R-:W-:Y:S02]  /*38e0*/  @!P2 DFMA R14, R14, 2, -R8 ;  /* 0x400000000e0ea82b */ /* 0x000fe40000000808 */
[----:B0-----:R-:W-:-:S08]  /*38f0*/  DFMA R8, R10, -R20, 1 ;  /* 0x3ff000000a08742b */ /* 0x001fd00000000814 */
[----:B------:R-:W-:-:S08]  /*3900*/  DFMA R8, R8, R8, R8 ;  /* 0x000000080808722b */ /* 0x000fd00000000008 */
[----:B------:R-:W-:-:S08]  /*3910*/  DFMA R8, R10, R8, R10 ;  /* 0x000000080a08722b */ /* 0x000fd0000000000a */
[----:B------:R-:W-:-:S08]  /*3920*/  DFMA R12, R8, -R20, 1 ;  /* 0x3ff00000080c742b */ /* 0x000fd00000000814 */
[----:B------:R-:W-:-:S08]  /*3930*/  DFMA R12, R8, R12, R8 ;  /* 0x0000000c080c722b */ /* 0x000fd00000000008 */
[----:B------:R-:W-:-:S08]  /*3940*/  DMUL R10, R12, R14 ;  /* 0x0000000e0c0a7228 */ /* 0x000fd00000000000 */
[----:B------:R-:W-:-:S08]  /*3950*/  DFMA R8, R10, -R20, R14 ;  /* 0x800000140a08722b */ /* 0x000fd0000000000e */
[----:B------:R-:W-:Y:S01]  /*3960*/  DFMA R8, R12, R8, R10 ;  /* 0x000000080c08722b */ /* 0x000fe2000000000a */
[----:B------:R-:W-:Y:S01]  /*3970*/  IMAD.MOV.U32 R12, RZ, RZ, R3 ;  /* 0x000000ffff0c7224 */ /* 0x000fe200078e0003 */
[----:B------:R-:W-:-:S05]  /*3980*/  @!P2 LOP3.LUT R12, R15, 0x7ff00000, RZ, 0xc0, !PT ;  /* 0x7ff000000f0ca812 */ /* 0x000fca00078ec0ff */
[----:B------:R-:W-:-:S05]  /*3990*/  VIADD R10, R12, 0xffffffff ;  /* 0xffffffff0c0a7836 */ /* 0x000fca0000000000 */
[----:B------:R-:W-:Y:S01]  /*39a0*/  ISETP.GT.U32.AND P0, PT, R10, 0x7feffffe, PT ;  /* 0x7feffffe0a00780c */ /* 0x000fe20003f04070 */
[----:B------:R-:W-:-:S05]  /*39b0*/  VIADD R10, R124, 0xffffffff ;  /* 0xffffffff7c0a7836 */ /* 0x000fca0000000000 */
[----:B------:R-:W-:-:S13]  /*39c0*/  ISETP.GT.U32.OR P0, PT, R10, 0x7feffffe, P0 ;  /* 0x7feffffe0a00780c */ /* 0x000fda0000704470 */
[----:B------:R-:W-:Y:S05]  /*39d0*/  @P0 BRA `(.L_x_6) ;  /* 0x00000000006c0947 */ /* 0x000fea0003800000 */
[----:B------:R-:W-:-:S04]  /*39e0*/  LOP3.LUT R6, R5, 0x7ff00000, RZ, 0xc0, !PT ;  /* 0x7ff0000005067812 */ /* 0x000fc800078ec0ff */
[CC--:B------:R-:W-:Y:S02]  /*39f0*/  ISETP.GE.U32.AND P0, PT, R3.reuse, R6.reuse, PT ;  /* 0x000000060300720c */ /* 0x0c0fe40003f06070 */
[----:B------:R-:W-:Y:S02]  /*3a00*/  VIADDMNMX R3, R3, -R6, 0xb9600000, !PT ;  /* 0xb960000003037446 */ /* 0x000fe40007800906 */
[----:B------:R-:W-:Y:S02]  /*3a10*/  SEL R6, R123, 0x63400000, !P0 ;  /* 0x634000007b067807 */ /* 0x000fe40004000000 */
[----:B------:R-:W-:-:S05]  /*3a20*/  VIMNMX R3, PT, PT, R3, 0x46a00000, PT ;  /* 0x46a0000003037848 */ /* 0x000fca0003fe0100 */
[----:B------:R-:W-:Y:S02]  /*3a30*/  IMAD.IADD R3, R3, 0x1, -R6 ;  /* 0x0000000103037824 */ /* 0x000fe400078e0a06 */
[----:B------:R-:W-:Y:S02]  /*3a40*/  IMAD.MOV.U32 R6, RZ, RZ, RZ ;  /* 0x000000ffff067224 */ /* 0x000fe400078e00ff */
[----:B------:R-:W-:-:S06]  /*3a50*/  VIADD R7, R3, 0x7fe00000 ;  /* 0x7fe0000003077836 */ /* 0x000fcc0000000000 */
[----:B------:R-:W-:-:S10]  /*3a60*/  DMUL R10, R8, R6 ;  /* 0x00000006080a7228 */ /* 0x000fd40000000000 */
[----:B------:R-:W-:-:S13]  /*3a70*/  FSETP.GTU.AND P0, PT, |R11|, 1.469367938527859385e-39, PT ;  /* 0x001000000b00780b */ /* 0x000fda0003f0c200 */
[----:B------:R-:W-:Y:S05]  /*3a80*/  @P0 BRA `(.L_x_7) ;  /* 0x0000000000940947 */ /* 0x000fea0003800000 */
[----:B------:R-:W-:Y:S01]  /*3a90*/  DFMA R14, R8, -R20, R14 ;  /* 0x80000014080e722b */ /* 0x000fe2000000000e */
[----:B------:R-:W-:-:S09]  /*3aa0*/  IMAD.MOV.U32 R6, RZ, RZ, RZ ;  /* 0x000000ffff067224 */ /* 0x000fd200078e00ff */
[C---:B------:R-:W-:Y:S02]  /*3ab0*/  FSETP.NEU.AND P0, PT, R15.reuse, RZ, PT ;  /* 0x000000ff0f00720b */ /* 0x040fe40003f0d000 */
[----:B------:R-:W-:-:S04]  /*3ac0*/  LOP3.LUT R13, R15, 0x80000000, R5, 0x48, !PT ;  /* 0x800000000f0d7812 */ /* 0x000fc800078e4805 */
[----:B------:R-:W-:-:S07]  /*3ad0*/  LOP3.LUT R7, R13, R7, RZ, 0xfc, !PT ;  /* 0x000000070d077212 */ /* 0x000fce00078efcff */
[----:B------:R-:W-:Y:S05]  /*3ae0*/  @!P0 BRA `(.L_x_7) ;  /* 0x00000000007c8947 */ /* 0x000fea0003800000 */
[----:B------:R-:W-:Y:S01]  /*3af0*/  IMAD.MOV R5, RZ, RZ, -R3 ;  /* 0x000000ffff057224 */ /* 0x000fe200078e0a03 */
[----:B------:R-:W-:Y:S01]  /*3b00*/  DMUL.RP R6, R8, R6 ;  /* 0x0000000608067228 */ /* 0x000fe20000008000 */
[----:B------:R-:W-:Y:S01]  /*3b10*/  IMAD.MOV.U32 R4, RZ, RZ, RZ ;  /* 0x000000ffff047224 */ /* 0x000fe200078e00ff */
[----:B------:R-:W-:-:S05]  /*3b20*/  IADD3 R3, PT, PT, -R3, -0x43300000, RZ ;  /* 0xbcd0000003037810 */ /* 0x000fca0007ffe1ff */
[----:B------:R-:W-:-:S03]  /*3b30*/  DFMA R4, R10, -R4, R8 ;  /* 0x800000040a04722b */ /* 0x000fc60000000008 */
[----:B------:R-:W-:-:S07]  /*3b40*/  LOP3.LUT R13, R7, R13, RZ, 0x3c, !PT ;  /* 0x0000000d070d7212 */ /* 0x000fce00078e3cff */
[----:B------:R-:W-:-:S04]  /*3b50*/  FSETP.NEU.AND P0, PT, |R5|, R3, PT ;  /* 0x000000030500720b */ /* 0x000fc80003f0d200 */
[----:B------:R-:W-:Y:S02]  /*3b60*/  FSEL R10, R6, R10, !P0 ;  /* 0x0000000a060a7208 */ /* 0x000fe40004000000 */
[----:B------:R-:W-:Y:S01]  /*3b70*/  FSEL R11, R13, R11, !P0 ;  /* 0x0000000b0d0b7208 */ /* 0x000fe20004000000 */
[----:B------:R-:W-:Y:S06]  /*3b80*/  BRA `(.L_x_7) ;  /* 0x0000000000547947 */ /* 0x000fec0003800000 */
.L_x_6:
[----:B------:R-:W-:-:S14]  /*3b90*/  DSETP.NAN.AND P0, PT, R6, R6, PT ;  /* 0x000000060600722a */ /* 0x000fdc0003f08000 */
[----:B------:R-:W-:Y:S05]  /*3ba0*/  @P0 BRA `(.L_x_8) ;  /* 0x0000000000440947 */ /* 0x000fea0003800000 */
[----:B------:R-:W-:-:S14]  /*3bb0*/  DSETP.NAN.AND P0, PT, R4, R4, PT ;  /* 0x000000040400722a */ /* 0x000fdc0003f08000 */
[----:B------:R-:W-:Y:S05]  /*3bc0*/  @P0 BRA `(.L_x_9) ;  /* 0x0000000000300947 */ /* 0x000fea0003800000 */
[----:B------:R-:W-:Y:S01]  /*3bd0*/  ISETP.NE.AND P0, PT, R12, R124, PT ;  /* 0x0000007c0c00720c */ /* 0x000fe20003f05270 */
[----:B------:R-:W-:Y:S02]  /*3be0*/  IMAD.MOV.U32 R10, RZ, RZ, 0x0 ;  /* 0x00000000ff0a7424 */ /* 0x000fe400078e00ff */
[----:B------:R-:W-:-:S10]  /*3bf0*/  IMAD.MOV.U32 R11, RZ, RZ, -0x80000 ;  /* 0xfff80000ff0b7424 */ /* 0x000fd400078e00ff */
[----:B------:R-:W-:Y:S05]  /*3c00*/  @!P0 BRA `(.L_x_7) ;  /* 0x0000000000348947 */ /* 0x000fea0003800000 */
[----:B------:R-:W-:Y:S02]  /*3c10*/  ISETP.NE.AND P0, PT, R12, 0x7ff00000, PT ;  /* 0x7ff000000c00780c */ /* 0x000fe40003f05270 */
[----:B------:R-:W-:Y:S02]  /*3c20*/  LOP3.LUT R11, R7, 0x80000000, R5, 0x48, !PT ;  /* 0x80000000070b7812 */ /* 0x000fe400078e4805 */
[----:B------:R-:W-:-:S13]  /*3c30*/  ISETP.EQ.OR P0, PT, R124, RZ, !P0 ;  /* 0x000000ff7c00720c */ /* 0x000fda0004702670 */
[----:B------:R-:W-:Y:S01]  /*3c40*/  @P0 LOP3.LUT R3, R11, 0x7ff00000, RZ, 0xfc, !PT ;  /* 0x7ff000000b030812 */ /* 0x000fe200078efcff */
[----:B------:R-:W-:Y:S02]  /*3c50*/  @!P0 IMAD.MOV.U32 R10, RZ, RZ, RZ ;  /* 0x000000ffff0a8224 */ /* 0x000fe400078e00ff */
[----:B------:R-:W-:Y:S02]  /*3c60*/  @P0 IMAD.MOV.U32 R10, RZ, RZ, RZ ;  /* 0x000000ffff0a0224 */ /* 0x000fe400078e00ff */
[----:B------:R-:W-:Y:S01]  /*3c70*/  @P0 IMAD.MOV.U32 R11, RZ, RZ, R3 ;  /* 0x000000ffff0b0224 */ /* 0x000fe200078e0003 */
[----:B------:R-:W-:Y:S06]  /*3c80*/  BRA `(.L_x_7) ;  /* 0x0000000000147947 */ /* 0x000fec0003800000 */
.L_x_9:
[----:B------:R-:W-:Y:S01]  /*3c90*/  LOP3.LUT R11, R5, 0x80000, RZ, 0xfc, !PT ;  /* 0x00080000050b7812 */ /* 0x000fe200078efcff */
[----:B------:R-:W-:Y:S01]  /*3ca0*/  IMAD.MOV.U32 R10, RZ, RZ, R4 ;  /* 0x000000ffff0a7224 */ /* 0x000fe200078e0004 */
[----:B------:R-:W-:Y:S06]  /*3cb0*/  BRA `(.L_x_7) ;  /* 0x0000000000087947 */ /* 0x000fec0003800000 */
.L_x_8:
[----:B------:R-:W-:Y:S01]  /*3cc0*/  LOP3.LUT R11, R7, 0x80000, RZ, 0xfc, !PT ;  /* 0x00080000070b7812 */ /* 0x000fe200078efcff */
[----:B------:R-:W-:-:S07]  /*3cd0*/  IMAD.MOV.U32 R10, RZ, RZ, R6 ;  /* 0x000000ffff0a7224 */ /* 0x000fce00078e0006 */
.L_x_7:
[----:B------:R-:W-:Y:S05]  /*3ce0*/  BSYNC.RECONVERGENT B1 ;  /* 0x0000000000017941 */ /* 0x000fea0003800200 */
.L_x_5:
[----:B------:R-:W-:Y:S02]  /*3cf0*/  IMAD.MOV.U32 R4, RZ, RZ, R0 ;  /* 0x000000ffff047224 */ /* 0x000fe400078e0000 */
[----:B------:R-:W-:Y:S02]  /*3d00*/  IMAD.MOV.U32 R5, RZ, RZ, 0x0 ;  /* 0x00000000ff057424 */ /* 0x000fe400078e00ff */
[----:B------:R-:W-:Y:S02]  /*3d10*/  IMAD.MOV.U32 R8, RZ, RZ, R10 ;  /* 0x000000ffff087224 */ /* 0x000fe400078e000a */
[----:B------:R-:W-:Y:S01]  /*3d20*/  IMAD.MOV.U32 R9, RZ, RZ, R11 ;  /* 0x000000ffff097224 */ /* 0x000fe200078e000b */
[----:B------:R-:W-:Y:S06]  /*3d30*/  RET.REL.NODEC R4 `(_Z6kernelPiS_ii) ;  /* 0xffffffc004b07950 */ /* 0x000fec0003c3ffff */
.L_x_10:
[----:B------:R-:W-:-:S00]  /*3d40*/  BRA `(.L_x_10) ;  /* 0xfffffffc00fc7947 */ /* 0x000fc0000383ffff */
[----:B------:R-:W-:-:S00]  /*3d50*/  NOP ;  /* 0x0000000000007918 */ /* 0x000fc00000000000 */
        /* <DEDUP_REMOVED lines=10> */
.L_x_11:


//--------------------- .nv.global.init           --------------------------
	.section	.nv.global.init,"aw",@progbits
.nv.global.init:
	.type		$str,@object
	.size		$str,($str$1 - $str)
$str:
        /*0000*/ 	.byte	0x25, 0x2e, 0x31, 0x66, 0x0a, 0x00
	.type		$str$1,@object
	.size		$str$1,(.L_1 - $str$1)
$str$1:
        /*0006*/ 	.byte	0x49, 0x20, 0x3d, 0x20, 0x25, 0x64, 0x20, 0x2d, 0x20, 0x62, 0x6c, 0x6f, 0x63, 0x6b, 0x49, 0x44
        /*0016*/ 	.byte	0x2e, 0x78, 0x3d, 0x20, 0x25, 0x64, 0x20, 0x65, 0x20, 0x62, 0x6c, 0x6f, 0x63, 0x6b, 0x49, 0x64
        /*0026*/ 	.byte	0x2e, 0x79, 0x20, 0x3d, 0x20, 0x25, 0x64, 0x20, 0x2d, 0x2d, 0x20, 0x62, 0x6c, 0x6f, 0x63, 0x6b
        /*0036*/ 	.byte	0x44, 0x69, 0x6d, 0x2e, 0x78, 0x20, 0x3d, 0x20, 0x25, 0x64, 0x20, 0x65, 0x20, 0x62, 0x6c, 0x6f
        /*0046*/ 	.byte	0x63, 0x6b, 0x44, 0x69, 0x6d, 0x2e, 0x79, 0x20, 0x3d, 0x20, 0x25, 0x64, 0x20, 0x2d, 0x2d, 0x20
        /*0056*/ 	.byte	0x74, 0x68, 0x72, 0x65, 0x61, 0x64, 0x49, 0x64, 0x78, 0x2e, 0x78, 0x20, 0x3d, 0x20, 0x25, 0x64
        /*0066*/ 	.byte	0x20, 0x65, 0x20, 0x74, 0x68, 0x72, 0x65, 0x61, 0x64, 0x49, 0x64, 0x78, 0x2e, 0x79, 0x20, 0x3d
        /*0076*/ 	.byte	0x20, 0x25, 0x64, 0x0a, 0x00
.L_1:


//--------------------- .nv.shared.reserved.0     --------------------------
	.section	.nv.shared.reserved.0,"aw",@nobits
	.weak		__nv_reservedSMEM_offset_0_alias
	.size		__nv_reservedSMEM_offset_0_alias, 0, 64
	.other		__nv_reservedSMEM_offset_0_alias,@"STO_CUDA_RESERVED_SHARED STV_DEFAULT"
__nv_reservedSMEM_offset_0_alias:
	.zero		0
	.zero		64


//--------------------- .nv.constant0._Z6kernelPiS_ii --------------------------
	.section	.nv.constant0._Z6kernelPiS_ii,"a",@progbits
	.sectionflags	@""
	.align	4
.nv.constant0._Z6kernelPiS_ii:
	.zero		920


//--------------------- SYMBOLS --------------------------

	.type		.nv.reservedSmem.offset0,@object
	.size		.nv.reservedSmem.offset0,0x4
	.type		vprintf,@function
